//
// Generated by NVIDIA NVVM Compiler
//
// Compiler Build ID: CL-36424714
// Cuda compilation tools, release 13.0, V13.0.88
// Based on NVVM 20.0.0
//

.version 9.0
.target sm_100
.address_size 64

	// .globl	primitive_matmul
// _ZZ26primitive_coalesced_matmulE5tileA has been demoted
// _ZZ26primitive_coalesced_matmulE5tileB has been demoted
// _ZZ23float4_coalesced_matmulE5tileA has been demoted
// _ZZ23float4_coalesced_matmulE5tileB has been demoted
// _ZZ25add_loop_unrolling_matmulE5tileA has been demoted
// _ZZ25add_loop_unrolling_matmulE5tileB has been demoted
// _ZZ38double_buffering_loop_unrolling_matmulE5tileA has been demoted
// _ZZ38double_buffering_loop_unrolling_matmulE5tileB has been demoted

.visible .entry primitive_matmul(
	.param .u64 .ptr .align 1 primitive_matmul_param_0,
	.param .u64 .ptr .align 1 primitive_matmul_param_1,
	.param .u64 .ptr .align 1 primitive_matmul_param_2,
	.param .u32 primitive_matmul_param_3,
	.param .u32 primitive_matmul_param_4,
	.param .u32 primitive_matmul_param_5
)
{
	.reg .pred 	%p<13>;
	.reg .b32 	%r<41>;
	.reg .b32 	%f<68>;
	.reg .b64 	%rd<53>;

	ld.param.u64 	%rd7, [primitive_matmul_param_0];
	ld.param.u64 	%rd8, [primitive_matmul_param_1];
	ld.param.u64 	%rd6, [primitive_matmul_param_2];
	ld.param.u32 	%r20, [primitive_matmul_param_3];
	ld.param.u32 	%r18, [primitive_matmul_param_4];
	ld.param.u32 	%r19, [primitive_matmul_param_5];
	cvta.to.global.u64 	%rd1, %rd8;
	cvta.to.global.u64 	%rd2, %rd7;
	mov.u32 	%r21, %ctaid.y;
	mov.u32 	%r22, %ntid.y;
	mov.u32 	%r23, %tid.y;
	mad.lo.s32 	%r1, %r21, %r22, %r23;
	mov.u32 	%r24, %ctaid.x;
	mov.u32 	%r25, %ntid.x;
	mov.u32 	%r26, %tid.x;
	mad.lo.s32 	%r2, %r24, %r25, %r26;
	setp.ge.s32 	%p1, %r1, %r20;
	setp.ge.s32 	%p2, %r2, %r18;
	or.pred  	%p3, %p1, %p2;
	@%p3 bra 	$L__BB0_14;
	setp.lt.s32 	%p4, %r19, 1;
	mov.f32 	%f67, 0f00000000;
	@%p4 bra 	$L__BB0_13;
	mul.lo.s32 	%r3, %r19, %r1;
	and.b32  	%r4, %r19, 7;
	setp.lt.u32 	%p5, %r19, 8;
	mov.f32 	%f67, 0f00000000;
	mov.b32 	%r39, 0;
	@%p5 bra 	$L__BB0_5;
	and.b32  	%r39, %r19, 2147483640;
	neg.s32 	%r37, %r39;
	shl.b32 	%r7, %r18, 3;
	mul.wide.u32 	%rd9, %r3, 4;
	add.s64 	%rd10, %rd9, %rd2;
	add.s64 	%rd52, %rd10, 16;
	mov.f32 	%f67, 0f00000000;
	mul.wide.s32 	%rd13, %r18, 4;
	mov.u32 	%r36, %r2;
$L__BB0_4:
	.pragma "nounroll";
	ld.global.f32 	%f17, [%rd52+-16];
	mul.wide.s32 	%rd11, %r36, 4;
	add.s64 	%rd12, %rd1, %rd11;
	ld.global.f32 	%f18, [%rd12];
	fma.rn.f32 	%f19, %f17, %f18, %f67;
	ld.global.f32 	%f20, [%rd52+-12];
	add.s64 	%rd14, %rd12, %rd13;
	ld.global.f32 	%f21, [%rd14];
	fma.rn.f32 	%f22, %f20, %f21, %f19;
	ld.global.f32 	%f23, [%rd52+-8];
	add.s64 	%rd15, %rd14, %rd13;
	ld.global.f32 	%f24, [%rd15];
	fma.rn.f32 	%f25, %f23, %f24, %f22;
	ld.global.f32 	%f26, [%rd52+-4];
	add.s64 	%rd16, %rd15, %rd13;
	ld.global.f32 	%f27, [%rd16];
	fma.rn.f32 	%f28, %f26, %f27, %f25;
	ld.global.f32 	%f29, [%rd52];
	add.s64 	%rd17, %rd16, %rd13;
	ld.global.f32 	%f30, [%rd17];
	fma.rn.f32 	%f31, %f29, %f30, %f28;
	ld.global.f32 	%f32, [%rd52+4];
	add.s64 	%rd18, %rd17, %rd13;
	ld.global.f32 	%f33, [%rd18];
	fma.rn.f32 	%f34, %f32, %f33, %f31;
	ld.global.f32 	%f35, [%rd52+8];
	add.s64 	%rd19, %rd18, %rd13;
	ld.global.f32 	%f36, [%rd19];
	fma.rn.f32 	%f37, %f35, %f36, %f34;
	ld.global.f32 	%f38, [%rd52+12];
	add.s64 	%rd20, %rd19, %rd13;
	ld.global.f32 	%f39, [%rd20];
	fma.rn.f32 	%f67, %f38, %f39, %f37;
	add.s32 	%r37, %r37, 8;
	add.s32 	%r36, %r36, %r7;
	add.s64 	%rd52, %rd52, 32;
	setp.ne.s32 	%p6, %r37, 0;
	@%p6 bra 	$L__BB0_4;
$L__BB0_5:
	setp.eq.s32 	%p7, %r4, 0;
	@%p7 bra 	$L__BB0_13;
	and.b32  	%r13, %r19, 3;
	setp.lt.u32 	%p8, %r4, 4;
	@%p8 bra 	$L__BB0_8;
	add.s32 	%r28, %r39, %r3;
	mul.wide.u32 	%rd21, %r28, 4;
	add.s64 	%rd22, %rd2, %rd21;
	ld.global.f32 	%f41, [%rd22];
	mad.lo.s32 	%r29, %r39, %r18, %r2;
	mul.wide.s32 	%rd23, %r29, 4;
	add.s64 	%rd24, %rd1, %rd23;
	ld.global.f32 	%f42, [%rd24];
	fma.rn.f32 	%f43, %f41, %f42, %f67;
	cvt.u64.u32 	%rd25, %r3;
	cvt.u64.u32 	%rd26, %r39;
	add.s64 	%rd27, %rd26, %rd25;
	shl.b64 	%rd28, %rd27, 2;
	add.s64 	%rd29, %rd2, %rd28;
	ld.global.f32 	%f44, [%rd29+4];
	mul.wide.s32 	%rd30, %r18, 4;
	add.s64 	%rd31, %rd24, %rd30;
	ld.global.f32 	%f45, [%rd31];
	fma.rn.f32 	%f46, %f44, %f45, %f43;
	ld.global.f32 	%f47, [%rd29+8];
	add.s64 	%rd32, %rd31, %rd30;
	ld.global.f32 	%f48, [%rd32];
	fma.rn.f32 	%f49, %f47, %f48, %f46;
	ld.global.f32 	%f50, [%rd29+12];
	add.s64 	%rd33, %rd32, %rd30;
	ld.global.f32 	%f51, [%rd33];
	fma.rn.f32 	%f67, %f50, %f51, %f49;
	add.s32 	%r39, %r39, 4;
$L__BB0_8:
	setp.eq.s32 	%p9, %r13, 0;
	@%p9 bra 	$L__BB0_13;
	setp.eq.s32 	%p10, %r13, 1;
	@%p10 bra 	$L__BB0_11;
	add.s32 	%r30, %r39, %r3;
	mul.wide.u32 	%rd34, %r30, 4;
	add.s64 	%rd35, %rd2, %rd34;
	ld.global.f32 	%f53, [%rd35];
	mad.lo.s32 	%r31, %r39, %r18, %r2;
	mul.wide.s32 	%rd36, %r31, 4;
	add.s64 	%rd37, %rd1, %rd36;
	ld.global.f32 	%f54, [%rd37];
	fma.rn.f32 	%f55, %f53, %f54, %f67;
	cvt.u64.u32 	%rd38, %r3;
	cvt.u64.u32 	%rd39, %r39;
	add.s64 	%rd40, %rd39, %rd38;
	shl.b64 	%rd41, %rd40, 2;
	add.s64 	%rd42, %rd2, %rd41;
	ld.global.f32 	%f56, [%rd42+4];
	mul.wide.s32 	%rd43, %r18, 4;
	add.s64 	%rd44, %rd37, %rd43;
	ld.global.f32 	%f57, [%rd44];
	fma.rn.f32 	%f67, %f56, %f57, %f55;
	add.s32 	%r39, %r39, 2;
$L__BB0_11:
	and.b32  	%r32, %r19, 1;
	setp.eq.b32 	%p11, %r32, 1;
	not.pred 	%p12, %p11;
	@%p12 bra 	$L__BB0_13;
	add.s32 	%r33, %r39, %r3;
	mul.wide.u32 	%rd45, %r33, 4;
	add.s64 	%rd46, %rd2, %rd45;
	ld.global.f32 	%f58, [%rd46];
	mad.lo.s32 	%r34, %r39, %r18, %r2;
	mul.wide.s32 	%rd47, %r34, 4;
	add.s64 	%rd48, %rd1, %rd47;
	ld.global.f32 	%f59, [%rd48];
	fma.rn.f32 	%f67, %f58, %f59, %f67;
$L__BB0_13:
	mad.lo.s32 	%r35, %r18, %r1, %r2;
	cvta.to.global.u64 	%rd49, %rd6;
	mul.wide.s32 	%rd50, %r35, 4;
	add.s64 	%rd51, %rd49, %rd50;
	st.global.f32 	[%rd51], %f67;
$L__BB0_14:
	ret;

}
	// .globl	primitive_coalesced_matmul
.visible .entry primitive_coalesced_matmul(
	.param .u64 .ptr .align 1 primitive_coalesced_matmul_param_0,
	.param .u64 .ptr .align 1 primitive_coalesced_matmul_param_1,
	.param .u64 .ptr .align 1 primitive_coalesced_matmul_param_2,
	.param .u32 primitive_coalesced_matmul_param_3,
	.param .u32 primitive_coalesced_matmul_param_4,
	.param .u32 primitive_coalesced_matmul_param_5
)
{
	.reg .pred 	%p<12>;
	.reg .b32 	%r<42>;
	.reg .b32 	%f<111>;
	.reg .b64 	%rd<13>;
	// demoted variable
	.shared .align 4 .b8 _ZZ26primitive_coalesced_matmulE5tileA[4096];
	// demoted variable
	.shared .align 4 .b8 _ZZ26primitive_coalesced_matmulE5tileB[4096];
	ld.param.u64 	%rd3, [primitive_coalesced_matmul_param_0];
	ld.param.u64 	%rd4, [primitive_coalesced_matmul_param_1];
	ld.param.u64 	%rd5, [primitive_coalesced_matmul_param_2];
	ld.param.u32 	%r23, [primitive_coalesced_matmul_param_3];
	ld.param.u32 	%r24, [primitive_coalesced_matmul_param_4];
	ld.param.u32 	%r25, [primitive_coalesced_matmul_param_5];
	mov.u32 	%r26, %ctaid.y;
	mov.u32 	%r27, %ntid.y;
	mov.u32 	%r39, %tid.y;
	mad.lo.s32 	%r2, %r26, %r27, %r39;
	mov.u32 	%r28, %ctaid.x;
	mov.u32 	%r29, %ntid.x;
	mov.u32 	%r37, %tid.x;
	mad.lo.s32 	%r4, %r28, %r29, %r37;
	setp.lt.s32 	%p1, %r25, 1;
	mov.f32 	%f110, 0f00000000;
	@%p1 bra 	$L__BB1_7;
	add.s32 	%r30, %r25, 31;
	shr.u32 	%r31, %r30, 5;
	shl.b32 	%r32, %r39, 7;
	mov.u32 	%r33, _ZZ26primitive_coalesced_matmulE5tileA;
	add.s32 	%r5, %r33, %r32;
	shl.b32 	%r34, %r37, 2;
	add.s32 	%r6, %r5, %r34;
	mov.u32 	%r35, _ZZ26primitive_coalesced_matmulE5tileB;
	add.s32 	%r8, %r35, %r34;
	add.s32 	%r7, %r8, %r32;
	neg.s32 	%r41, %r31;
	mad.lo.s32 	%r40, %r39, %r24, %r4;
	shl.b32 	%r11, %r24, 5;
	mad.lo.s32 	%r38, %r25, %r2, %r37;
	cvta.to.global.u64 	%rd1, %rd3;
	cvta.to.global.u64 	%rd2, %rd4;
	mov.f32 	%f110, 0f00000000;
$L__BB1_2:
	setp.ge.s32 	%p2, %r2, %r23;
	setp.ge.u32 	%p3, %r37, %r25;
	mov.f32 	%f108, 0f00000000;
	or.pred  	%p4, %p2, %p3;
	@%p4 bra 	$L__BB1_4;
	mul.wide.u32 	%rd6, %r38, 4;
	add.s64 	%rd7, %rd1, %rd6;
	ld.global.f32 	%f108, [%rd7];
$L__BB1_4:
	setp.ge.s32 	%p5, %r4, %r24;
	st.shared.f32 	[%r6], %f108;
	setp.ge.u32 	%p6, %r39, %r25;
	mov.f32 	%f109, 0f00000000;
	or.pred  	%p7, %p5, %p6;
	@%p7 bra 	$L__BB1_6;
	mul.wide.u32 	%rd8, %r40, 4;
	add.s64 	%rd9, %rd2, %rd8;
	ld.global.f32 	%f109, [%rd9];
$L__BB1_6:
	st.shared.f32 	[%r7], %f109;
	bar.sync 	0;
	ld.shared.f32 	%f12, [%r5];
	ld.shared.f32 	%f13, [%r8];
	fma.rn.f32 	%f14, %f12, %f13, %f110;
	ld.shared.f32 	%f15, [%r5+4];
	ld.shared.f32 	%f16, [%r8+128];
	fma.rn.f32 	%f17, %f15, %f16, %f14;
	ld.shared.f32 	%f18, [%r5+8];
	ld.shared.f32 	%f19, [%r8+256];
	fma.rn.f32 	%f20, %f18, %f19, %f17;
	ld.shared.f32 	%f21, [%r5+12];
	ld.shared.f32 	%f22, [%r8+384];
	fma.rn.f32 	%f23, %f21, %f22, %f20;
	ld.shared.f32 	%f24, [%r5+16];
	ld.shared.f32 	%f25, [%r8+512];
	fma.rn.f32 	%f26, %f24, %f25, %f23;
	ld.shared.f32 	%f27, [%r5+20];
	ld.shared.f32 	%f28, [%r8+640];
	fma.rn.f32 	%f29, %f27, %f28, %f26;
	ld.shared.f32 	%f30, [%r5+24];
	ld.shared.f32 	%f31, [%r8+768];
	fma.rn.f32 	%f32, %f30, %f31, %f29;
	ld.shared.f32 	%f33, [%r5+28];
	ld.shared.f32 	%f34, [%r8+896];
	fma.rn.f32 	%f35, %f33, %f34, %f32;
	ld.shared.f32 	%f36, [%r5+32];
	ld.shared.f32 	%f37, [%r8+1024];
	fma.rn.f32 	%f38, %f36, %f37, %f35;
	ld.shared.f32 	%f39, [%r5+36];
	ld.shared.f32 	%f40, [%r8+1152];
	fma.rn.f32 	%f41, %f39, %f40, %f38;
	ld.shared.f32 	%f42, [%r5+40];
	ld.shared.f32 	%f43, [%r8+1280];
	fma.rn.f32 	%f44, %f42, %f43, %f41;
	ld.shared.f32 	%f45, [%r5+44];
	ld.shared.f32 	%f46, [%r8+1408];
	fma.rn.f32 	%f47, %f45, %f46, %f44;
	ld.shared.f32 	%f48, [%r5+48];
	ld.shared.f32 	%f49, [%r8+1536];
	fma.rn.f32 	%f50, %f48, %f49, %f47;
	ld.shared.f32 	%f51, [%r5+52];
	ld.shared.f32 	%f52, [%r8+1664];
	fma.rn.f32 	%f53, %f51, %f52, %f50;
	ld.shared.f32 	%f54, [%r5+56];
	ld.shared.f32 	%f55, [%r8+1792];
	fma.rn.f32 	%f56, %f54, %f55, %f53;
	ld.shared.f32 	%f57, [%r5+60];
	ld.shared.f32 	%f58, [%r8+1920];
	fma.rn.f32 	%f59, %f57, %f58, %f56;
	ld.shared.f32 	%f60, [%r5+64];
	ld.shared.f32 	%f61, [%r8+2048];
	fma.rn.f32 	%f62, %f60, %f61, %f59;
	ld.shared.f32 	%f63, [%r5+68];
	ld.shared.f32 	%f64, [%r8+2176];
	fma.rn.f32 	%f65, %f63, %f64, %f62;
	ld.shared.f32 	%f66, [%r5+72];
	ld.shared.f32 	%f67, [%r8+2304];
	fma.rn.f32 	%f68, %f66, %f67, %f65;
	ld.shared.f32 	%f69, [%r5+76];
	ld.shared.f32 	%f70, [%r8+2432];
	fma.rn.f32 	%f71, %f69, %f70, %f68;
	ld.shared.f32 	%f72, [%r5+80];
	ld.shared.f32 	%f73, [%r8+2560];
	fma.rn.f32 	%f74, %f72, %f73, %f71;
	ld.shared.f32 	%f75, [%r5+84];
	ld.shared.f32 	%f76, [%r8+2688];
	fma.rn.f32 	%f77, %f75, %f76, %f74;
	ld.shared.f32 	%f78, [%r5+88];
	ld.shared.f32 	%f79, [%r8+2816];
	fma.rn.f32 	%f80, %f78, %f79, %f77;
	ld.shared.f32 	%f81, [%r5+92];
	ld.shared.f32 	%f82, [%r8+2944];
	fma.rn.f32 	%f83, %f81, %f82, %f80;
	ld.shared.f32 	%f84, [%r5+96];
	ld.shared.f32 	%f85, [%r8+3072];
	fma.rn.f32 	%f86, %f84, %f85, %f83;
	ld.shared.f32 	%f87, [%r5+100];
	ld.shared.f32 	%f88, [%r8+3200];
	fma.rn.f32 	%f89, %f87, %f88, %f86;
	ld.shared.f32 	%f90, [%r5+104];
	ld.shared.f32 	%f91, [%r8+3328];
	fma.rn.f32 	%f92, %f90, %f91, %f89;
	ld.shared.f32 	%f93, [%r5+108];
	ld.shared.f32 	%f94, [%r8+3456];
	fma.rn.f32 	%f95, %f93, %f94, %f92;
	ld.shared.f32 	%f96, [%r5+112];
	ld.shared.f32 	%f97, [%r8+3584];
	fma.rn.f32 	%f98, %f96, %f97, %f95;
	ld.shared.f32 	%f99, [%r5+116];
	ld.shared.f32 	%f100, [%r8+3712];
	fma.rn.f32 	%f101, %f99, %f100, %f98;
	ld.shared.f32 	%f102, [%r5+120];
	ld.shared.f32 	%f103, [%r8+3840];
	fma.rn.f32 	%f104, %f102, %f103, %f101;
	ld.shared.f32 	%f105, [%r5+124];
	ld.shared.f32 	%f106, [%r8+3968];
	fma.rn.f32 	%f110, %f105, %f106, %f104;
	bar.sync 	0;
	add.s32 	%r41, %r41, 1;
	setp.ne.s32 	%p8, %r41, 0;
	add.s32 	%r40, %r40, %r11;
	add.s32 	%r39, %r39, 32;
	add.s32 	%r38, %r38, 32;
	add.s32 	%r37, %r37, 32;
	@%p8 bra 	$L__BB1_2;
$L__BB1_7:
	setp.ge.s32 	%p9, %r2, %r23;
	setp.ge.s32 	%p10, %r4, %r24;
	or.pred  	%p11, %p9, %p10;
	@%p11 bra 	$L__BB1_9;
	mad.lo.s32 	%r36, %r24, %r2, %r4;
	cvta.to.global.u64 	%rd10, %rd5;
	mul.wide.s32 	%rd11, %r36, 4;
	add.s64 	%rd12, %rd10, %rd11;
	st.global.f32 	[%rd12], %f110;
$L__BB1_9:
	ret;

}
	// .globl	float4_coalesced_matmul
.visible .entry float4_coalesced_matmul(
	.param .u64 .ptr .align 1 float4_coalesced_matmul_param_0,
	.param .u64 .ptr .align 1 float4_coalesced_matmul_param_1,
	.param .u64 .ptr .align 1 float4_coalesced_matmul_param_2,
	.param .u32 float4_coalesced_matmul_param_3,
	.param .u32 float4_coalesced_matmul_param_4,
	.param .u32 float4_coalesced_matmul_param_5
)
{
	.reg .pred 	%p<10>;
	.reg .b32 	%r<43>;
	.reg .b32 	%f<139>;
	.reg .b64 	%rd<19>;
	// demoted variable
	.shared .align 4 .b8 _ZZ23float4_coalesced_matmulE5tileA[4096];
	// demoted variable
	.shared .align 4 .b8 _ZZ23float4_coalesced_matmulE5tileB[4096];
	ld.param.u64 	%rd6, [float4_coalesced_matmul_param_0];
	ld.param.u64 	%rd7, [float4_coalesced_matmul_param_1];
	ld.param.u64 	%rd8, [float4_coalesced_matmul_param_2];
	ld.param.u32 	%r22, [float4_coalesced_matmul_param_3];
	ld.param.u32 	%r23, [float4_coalesced_matmul_param_4];
	ld.param.u32 	%r24, [float4_coalesced_matmul_param_5];
	mov.u32 	%r25, %ctaid.y;
	mov.u32 	%r26, %ntid.y;
	mov.u32 	%r1, %tid.y;
	mad.lo.s32 	%r2, %r25, %r26, %r1;
	mov.u32 	%r27, %ctaid.x;
	mov.u32 	%r28, %ntid.x;
	mov.u32 	%r3, %tid.x;
	mad.lo.s32 	%r4, %r27, %r28, %r3;
	setp.lt.s32 	%p1, %r24, 1;
	mov.f32 	%f138, 0f00000000;
	@%p1 bra 	$L__BB2_9;
	add.s32 	%r29, %r24, 31;
	shr.u32 	%r30, %r29, 5;
	shl.b32 	%r39, %r3, 2;
	shl.b32 	%r31, %r1, 7;
	mov.u32 	%r32, _ZZ23float4_coalesced_matmulE5tileA;
	add.s32 	%r6, %r32, %r31;
	shl.b32 	%r33, %r3, 4;
	add.s32 	%r7, %r6, %r33;
	mad.lo.s32 	%r34, %r24, %r2, %r39;
	shl.b32 	%r40, %r1, 2;
	shl.b32 	%r35, %r1, 9;
	mov.u32 	%r36, _ZZ23float4_coalesced_matmulE5tileB;
	add.s32 	%r10, %r36, %r39;
	add.s32 	%r9, %r10, %r35;
	cvt.s64.s32 	%rd1, %r4;
	neg.s32 	%r42, %r30;
	mul.lo.s32 	%r37, %r1, %r23;
	shl.b32 	%r41, %r37, 2;
	shl.b32 	%r13, %r23, 5;
	mul.wide.u32 	%rd9, %r34, 4;
	cvta.to.global.u64 	%rd10, %rd6;
	add.s64 	%rd18, %rd10, %rd9;
	cvta.to.global.u64 	%rd3, %rd7;
	mov.f32 	%f138, 0f00000000;
$L__BB2_2:
	setp.ge.s32 	%p2, %r2, %r22;
	mov.f32 	%f130, 0f00000000;
	mov.f32 	%f131, 0f00000000;
	mov.f32 	%f132, 0f00000000;
	mov.f32 	%f133, 0f00000000;
	@%p2 bra 	$L__BB2_5;
	setp.ge.u32 	%p3, %r39, %r24;
	@%p3 bra 	$L__BB2_5;
	ld.global.v4.f32 	{%f130, %f131, %f132, %f133}, [%rd18];
$L__BB2_5:
	setp.ge.s32 	%p4, %r4, %r23;
	st.shared.f32 	[%r7], %f130;
	st.shared.f32 	[%r7+4], %f131;
	st.shared.f32 	[%r7+8], %f132;
	st.shared.f32 	[%r7+12], %f133;
	mov.f32 	%f134, 0f00000000;
	mov.f32 	%f135, 0f00000000;
	mov.f32 	%f136, 0f00000000;
	mov.f32 	%f137, 0f00000000;
	@%p4 bra 	$L__BB2_8;
	setp.ge.u32 	%p5, %r40, %r24;
	@%p5 bra 	$L__BB2_8;
	cvt.u64.u32 	%rd11, %r41;
	add.s64 	%rd12, %rd11, %rd1;
	shl.b64 	%rd13, %rd12, 2;
	add.s64 	%rd14, %rd3, %rd13;
	ld.global.v4.f32 	{%f134, %f135, %f136, %f137}, [%rd14];
$L__BB2_8:
	st.shared.f32 	[%r9], %f134;
	st.shared.f32 	[%r9+128], %f135;
	st.shared.f32 	[%r9+256], %f136;
	st.shared.f32 	[%r9+384], %f137;
	bar.sync 	0;
	ld.shared.f32 	%f26, [%r6];
	ld.shared.f32 	%f27, [%r10];
	fma.rn.f32 	%f28, %f26, %f27, %f138;
	ld.shared.f32 	%f29, [%r6+4];
	ld.shared.f32 	%f30, [%r10+128];
	fma.rn.f32 	%f31, %f29, %f30, %f28;
	ld.shared.f32 	%f32, [%r6+8];
	ld.shared.f32 	%f33, [%r10+256];
	fma.rn.f32 	%f34, %f32, %f33, %f31;
	ld.shared.f32 	%f35, [%r6+12];
	ld.shared.f32 	%f36, [%r10+384];
	fma.rn.f32 	%f37, %f35, %f36, %f34;
	ld.shared.f32 	%f38, [%r6+16];
	ld.shared.f32 	%f39, [%r10+512];
	fma.rn.f32 	%f40, %f38, %f39, %f37;
	ld.shared.f32 	%f41, [%r6+20];
	ld.shared.f32 	%f42, [%r10+640];
	fma.rn.f32 	%f43, %f41, %f42, %f40;
	ld.shared.f32 	%f44, [%r6+24];
	ld.shared.f32 	%f45, [%r10+768];
	fma.rn.f32 	%f46, %f44, %f45, %f43;
	ld.shared.f32 	%f47, [%r6+28];
	ld.shared.f32 	%f48, [%r10+896];
	fma.rn.f32 	%f49, %f47, %f48, %f46;
	ld.shared.f32 	%f50, [%r6+32];
	ld.shared.f32 	%f51, [%r10+1024];
	fma.rn.f32 	%f52, %f50, %f51, %f49;
	ld.shared.f32 	%f53, [%r6+36];
	ld.shared.f32 	%f54, [%r10+1152];
	fma.rn.f32 	%f55, %f53, %f54, %f52;
	ld.shared.f32 	%f56, [%r6+40];
	ld.shared.f32 	%f57, [%r10+1280];
	fma.rn.f32 	%f58, %f56, %f57, %f55;
	ld.shared.f32 	%f59, [%r6+44];
	ld.shared.f32 	%f60, [%r10+1408];
	fma.rn.f32 	%f61, %f59, %f60, %f58;
	ld.shared.f32 	%f62, [%r6+48];
	ld.shared.f32 	%f63, [%r10+1536];
	fma.rn.f32 	%f64, %f62, %f63, %f61;
	ld.shared.f32 	%f65, [%r6+52];
	ld.shared.f32 	%f66, [%r10+1664];
	fma.rn.f32 	%f67, %f65, %f66, %f64;
	ld.shared.f32 	%f68, [%r6+56];
	ld.shared.f32 	%f69, [%r10+1792];
	fma.rn.f32 	%f70, %f68, %f69, %f67;
	ld.shared.f32 	%f71, [%r6+60];
	ld.shared.f32 	%f72, [%r10+1920];
	fma.rn.f32 	%f73, %f71, %f72, %f70;
	ld.shared.f32 	%f74, [%r6+64];
	ld.shared.f32 	%f75, [%r10+2048];
	fma.rn.f32 	%f76, %f74, %f75, %f73;
	ld.shared.f32 	%f77, [%r6+68];
	ld.shared.f32 	%f78, [%r10+2176];
	fma.rn.f32 	%f79, %f77, %f78, %f76;
	ld.shared.f32 	%f80, [%r6+72];
	ld.shared.f32 	%f81, [%r10+2304];
	fma.rn.f32 	%f82, %f80, %f81, %f79;
	ld.shared.f32 	%f83, [%r6+76];
	ld.shared.f32 	%f84, [%r10+2432];
	fma.rn.f32 	%f85, %f83, %f84, %f82;
	ld.shared.f32 	%f86, [%r6+80];
	ld.shared.f32 	%f87, [%r10+2560];
	fma.rn.f32 	%f88, %f86, %f87, %f85;
	ld.shared.f32 	%f89, [%r6+84];
	ld.shared.f32 	%f90, [%r10+2688];
	fma.rn.f32 	%f91, %f89, %f90, %f88;
	ld.shared.f32 	%f92, [%r6+88];
	ld.shared.f32 	%f93, [%r10+2816];
	fma.rn.f32 	%f94, %f92, %f93, %f91;
	ld.shared.f32 	%f95, [%r6+92];
	ld.shared.f32 	%f96, [%r10+2944];
	fma.rn.f32 	%f97, %f95, %f96, %f94;
	ld.shared.f32 	%f98, [%r6+96];
	ld.shared.f32 	%f99, [%r10+3072];
	fma.rn.f32 	%f100, %f98, %f99, %f97;
	ld.shared.f32 	%f101, [%r6+100];
	ld.shared.f32 	%f102, [%r10+3200];
	fma.rn.f32 	%f103, %f101, %f102, %f100;
	ld.shared.f32 	%f104, [%r6+104];
	ld.shared.f32 	%f105, [%r10+3328];
	fma.rn.f32 	%f106, %f104, %f105, %f103;
	ld.shared.f32 	%f107, [%r6+108];
	ld.shared.f32 	%f108, [%r10+3456];
	fma.rn.f32 	%f109, %f107, %f108, %f106;
	ld.shared.f32 	%f110, [%r6+112];
	ld.shared.f32 	%f111, [%r10+3584];
	fma.rn.f32 	%f112, %f110, %f111, %f109;
	ld.shared.f32 	%f113, [%r6+116];
	ld.shared.f32 	%f114, [%r10+3712];
	fma.rn.f32 	%f115, %f113, %f114, %f112;
	ld.shared.f32 	%f116, [%r6+120];
	ld.shared.f32 	%f117, [%r10+3840];
	fma.rn.f32 	%f118, %f116, %f117, %f115;
	ld.shared.f32 	%f119, [%r6+124];
	ld.shared.f32 	%f120, [%r10+3968];
	fma.rn.f32 	%f138, %f119, %f120, %f118;
	bar.sync 	0;
	add.s32 	%r42, %r42, 1;
	setp.ne.s32 	%p6, %r42, 0;
	add.s32 	%r41, %r41, %r13;
	add.s32 	%r40, %r40, 32;
	add.s64 	%rd18, %rd18, 128;
	add.s32 	%r39, %r39, 32;
	@%p6 bra 	$L__BB2_2;
$L__BB2_9:
	setp.ge.s32 	%p7, %r2, %r22;
	setp.ge.s32 	%p8, %r4, %r23;
	or.pred  	%p9, %p7, %p8;
	@%p9 bra 	$L__BB2_11;
	mad.lo.s32 	%r38, %r23, %r2, %r4;
	cvta.to.global.u64 	%rd15, %rd8;
	mul.wide.s32 	%rd16, %r38, 4;
	add.s64 	%rd17, %rd15, %rd16;
	st.global.f32 	[%rd17], %f138;
$L__BB2_11:
	ret;

}
	// .globl	add_loop_unrolling_matmul
.visible .entry add_loop_unrolling_matmul(
	.param .u64 .ptr .align 1 add_loop_unrolling_matmul_param_0,
	.param .u64 .ptr .align 1 add_loop_unrolling_matmul_param_1,
	.param .u64 .ptr .align 1 add_loop_unrolling_matmul_param_2,
	.param .u32 add_loop_unrolling_matmul_param_3,
	.param .u32 add_loop_unrolling_matmul_param_4,
	.param .u32 add_loop_unrolling_matmul_param_5
)
{
	.reg .pred 	%p<10>;
	.reg .b32 	%r<45>;
	.reg .b32 	%f<139>;
	.reg .b64 	%rd<21>;
	// demoted variable
	.shared .align 4 .b8 _ZZ25add_loop_unrolling_matmulE5tileA[4224];
	// demoted variable
	.shared .align 4 .b8 _ZZ25add_loop_unrolling_matmulE5tileB[4224];
	ld.param.u64 	%rd4, [add_loop_unrolling_matmul_param_0];
	ld.param.u32 	%r20, [add_loop_unrolling_matmul_param_3];
	ld.param.u32 	%r21, [add_loop_unrolling_matmul_param_4];
	ld.param.u32 	%r22, [add_loop_unrolling_matmul_param_5];
	mov.u32 	%r23, %ctaid.y;
	mov.u32 	%r24, %ntid.y;
	mov.u32 	%r1, %tid.y;
	mad.lo.s32 	%r2, %r23, %r24, %r1;
	mov.u32 	%r25, %ctaid.x;
	mov.u32 	%r26, %ntid.x;
	mov.u32 	%r3, %tid.x;
	mad.lo.s32 	%r4, %r25, %r26, %r3;
	setp.lt.s32 	%p1, %r22, 1;
	mov.f32 	%f138, 0f00000000;
	@%p1 bra 	$L__BB3_10;
	add.s32 	%r27, %r22, 31;
	shr.u32 	%r28, %r27, 5;
	shl.b32 	%r41, %r3, 2;
	mov.u32 	%r29, _ZZ25add_loop_unrolling_matmulE5tileA;
	mad.lo.s32 	%r6, %r1, 132, %r29;
	shl.b32 	%r30, %r3, 4;
	add.s32 	%r7, %r6, %r30;
	mad.lo.s32 	%r31, %r22, %r2, %r41;
	shl.b32 	%r42, %r1, 2;
	mov.u32 	%r32, _ZZ25add_loop_unrolling_matmulE5tileB;
	mad.lo.s32 	%r33, %r1, 528, %r32;
	add.s32 	%r9, %r33, %r41;
	neg.s32 	%r44, %r28;
	mul.lo.s32 	%r34, %r1, %r21;
	shl.b32 	%r43, %r34, 2;
	mul.wide.u32 	%rd7, %r31, 4;
	cvta.to.global.u64 	%rd8, %rd4;
	add.s64 	%rd20, %rd8, %rd7;
	cvt.s64.s32 	%rd10, %r4;
$L__BB3_2:
	setp.ge.s32 	%p2, %r2, %r20;
	mov.f32 	%f130, 0f00000000;
	mov.f32 	%f131, 0f00000000;
	mov.f32 	%f132, 0f00000000;
	mov.f32 	%f133, 0f00000000;
	@%p2 bra 	$L__BB3_5;
	setp.ge.u32 	%p3, %r41, %r22;
	@%p3 bra 	$L__BB3_5;
	ld.global.v4.f32 	{%f130, %f131, %f132, %f133}, [%rd20];
$L__BB3_5:
	setp.ge.s32 	%p4, %r4, %r21;
	st.shared.f32 	[%r7], %f130;
	st.shared.f32 	[%r7+4], %f131;
	st.shared.f32 	[%r7+8], %f132;
	st.shared.f32 	[%r7+12], %f133;
	mov.f32 	%f134, 0f00000000;
	mov.f32 	%f135, 0f00000000;
	mov.f32 	%f136, 0f00000000;
	mov.f32 	%f137, 0f00000000;
	@%p4 bra 	$L__BB3_8;
	setp.ge.u32 	%p5, %r42, %r22;
	@%p5 bra 	$L__BB3_8;
	ld.param.u64 	%rd18, [add_loop_unrolling_matmul_param_1];
	cvt.u64.u32 	%rd9, %r43;
	add.s64 	%rd11, %rd9, %rd10;
	cvta.to.global.u64 	%rd12, %rd18;
	shl.b64 	%rd13, %rd11, 2;
	add.s64 	%rd14, %rd12, %rd13;
	ld.global.v4.f32 	{%f134, %f135, %f136, %f137}, [%rd14];
$L__BB3_8:
	st.shared.f32 	[%r9], %f134;
	st.shared.f32 	[%r9+132], %f135;
	st.shared.f32 	[%r9+264], %f136;
	st.shared.f32 	[%r9+396], %f137;
	bar.sync 	0;
	ld.shared.f32 	%f17, [%r6];
	mov.u32 	%r35, %tid.x;
	shl.b32 	%r36, %r35, 2;
	mov.u32 	%r37, _ZZ25add_loop_unrolling_matmulE5tileB;
	add.s32 	%r38, %r37, %r36;
	ld.shared.f32 	%f18, [%r38];
	ld.shared.f32 	%f19, [%r6+4];
	ld.shared.f32 	%f20, [%r38+132];
	ld.shared.f32 	%f21, [%r6+8];
	ld.shared.f32 	%f22, [%r38+264];
	ld.shared.f32 	%f23, [%r6+12];
	ld.shared.f32 	%f24, [%r38+396];
	ld.shared.f32 	%f25, [%r6+16];
	ld.shared.f32 	%f26, [%r38+528];
	ld.shared.f32 	%f27, [%r6+20];
	ld.shared.f32 	%f28, [%r38+660];
	ld.shared.f32 	%f29, [%r6+24];
	ld.shared.f32 	%f30, [%r38+792];
	ld.shared.f32 	%f31, [%r6+28];
	ld.shared.f32 	%f32, [%r38+924];
	ld.shared.f32 	%f33, [%r6+32];
	ld.shared.f32 	%f34, [%r38+1056];
	ld.shared.f32 	%f35, [%r6+36];
	ld.shared.f32 	%f36, [%r38+1188];
	ld.shared.f32 	%f37, [%r6+40];
	ld.shared.f32 	%f38, [%r38+1320];
	ld.shared.f32 	%f39, [%r6+44];
	ld.shared.f32 	%f40, [%r38+1452];
	ld.shared.f32 	%f41, [%r6+48];
	ld.shared.f32 	%f42, [%r38+1584];
	ld.shared.f32 	%f43, [%r6+52];
	ld.shared.f32 	%f44, [%r38+1716];
	ld.shared.f32 	%f45, [%r6+56];
	ld.shared.f32 	%f46, [%r38+1848];
	ld.shared.f32 	%f47, [%r6+60];
	ld.shared.f32 	%f48, [%r38+1980];
	ld.shared.f32 	%f49, [%r6+64];
	ld.shared.f32 	%f50, [%r38+2112];
	ld.shared.f32 	%f51, [%r6+68];
	ld.shared.f32 	%f52, [%r38+2244];
	ld.shared.f32 	%f53, [%r6+72];
	ld.shared.f32 	%f54, [%r38+2376];
	ld.shared.f32 	%f55, [%r6+76];
	ld.shared.f32 	%f56, [%r38+2508];
	ld.shared.f32 	%f57, [%r6+80];
	ld.shared.f32 	%f58, [%r38+2640];
	ld.shared.f32 	%f59, [%r6+84];
	ld.shared.f32 	%f60, [%r38+2772];
	ld.shared.f32 	%f61, [%r6+88];
	ld.shared.f32 	%f62, [%r38+2904];
	ld.shared.f32 	%f63, [%r6+92];
	ld.shared.f32 	%f64, [%r38+3036];
	ld.shared.f32 	%f65, [%r6+96];
	ld.shared.f32 	%f66, [%r38+3168];
	ld.shared.f32 	%f67, [%r6+100];
	ld.shared.f32 	%f68, [%r38+3300];
	ld.shared.f32 	%f69, [%r6+104];
	ld.shared.f32 	%f70, [%r38+3432];
	ld.shared.f32 	%f71, [%r6+108];
	ld.shared.f32 	%f72, [%r38+3564];
	ld.shared.f32 	%f73, [%r6+112];
	ld.shared.f32 	%f74, [%r38+3696];
	ld.shared.f32 	%f75, [%r6+116];
	ld.shared.f32 	%f76, [%r38+3828];
	ld.shared.f32 	%f77, [%r6+120];
	ld.shared.f32 	%f78, [%r38+3960];
	ld.shared.f32 	%f79, [%r6+124];
	ld.shared.f32 	%f80, [%r38+4092];
	bar.sync 	0;
	add.s32 	%r44, %r44, 1;
	setp.ne.s32 	%p6, %r44, 0;
	shl.b32 	%r39, %r21, 5;
	add.s32 	%r43, %r43, %r39;
	add.s32 	%r42, %r42, 32;
	add.s64 	%rd20, %rd20, 128;
	add.s32 	%r41, %r41, 32;
	@%p6 bra 	$L__BB3_2;
	fma.rn.f32 	%f88, %f17, %f18, 0f00000000;
	fma.rn.f32 	%f89, %f19, %f20, 0f00000000;
	fma.rn.f32 	%f90, %f21, %f22, 0f00000000;
	fma.rn.f32 	%f91, %f23, %f24, 0f00000000;
	fma.rn.f32 	%f92, %f25, %f26, %f88;
	fma.rn.f32 	%f93, %f27, %f28, %f89;
	fma.rn.f32 	%f94, %f29, %f30, %f90;
	fma.rn.f32 	%f95, %f31, %f32, %f91;
	fma.rn.f32 	%f96, %f33, %f34, %f92;
	fma.rn.f32 	%f97, %f35, %f36, %f93;
	fma.rn.f32 	%f98, %f37, %f38, %f94;
	fma.rn.f32 	%f99, %f39, %f40, %f95;
	fma.rn.f32 	%f100, %f41, %f42, %f96;
	fma.rn.f32 	%f101, %f43, %f44, %f97;
	fma.rn.f32 	%f102, %f45, %f46, %f98;
	fma.rn.f32 	%f103, %f47, %f48, %f99;
	fma.rn.f32 	%f104, %f49, %f50, %f100;
	fma.rn.f32 	%f105, %f51, %f52, %f101;
	fma.rn.f32 	%f106, %f53, %f54, %f102;
	fma.rn.f32 	%f107, %f55, %f56, %f103;
	fma.rn.f32 	%f108, %f57, %f58, %f104;
	fma.rn.f32 	%f109, %f59, %f60, %f105;
	fma.rn.f32 	%f110, %f61, %f62, %f106;
	fma.rn.f32 	%f111, %f63, %f64, %f107;
	fma.rn.f32 	%f112, %f65, %f66, %f108;
	fma.rn.f32 	%f113, %f67, %f68, %f109;
	fma.rn.f32 	%f114, %f69, %f70, %f110;
	fma.rn.f32 	%f115, %f71, %f72, %f111;
	fma.rn.f32 	%f116, %f73, %f74, %f112;
	fma.rn.f32 	%f117, %f75, %f76, %f113;
	fma.rn.f32 	%f118, %f77, %f78, %f114;
	fma.rn.f32 	%f119, %f79, %f80, %f115;
	add.f32 	%f120, %f116, %f117;
	add.f32 	%f121, %f120, %f118;
	add.f32 	%f138, %f121, %f119;
$L__BB3_10:
	setp.ge.s32 	%p7, %r2, %r20;
	setp.ge.s32 	%p8, %r4, %r21;
	or.pred  	%p9, %p7, %p8;
	@%p9 bra 	$L__BB3_12;
	ld.param.u64 	%rd19, [add_loop_unrolling_matmul_param_2];
	mad.lo.s32 	%r40, %r21, %r2, %r4;
	cvta.to.global.u64 	%rd15, %rd19;
	mul.wide.s32 	%rd16, %r40, 4;
	add.s64 	%rd17, %rd15, %rd16;
	st.global.f32 	[%rd17], %f138;
$L__BB3_12:
	ret;

}
	// .globl	double_buffering_loop_unrolling_matmul
.visible .entry double_buffering_loop_unrolling_matmul(
	.param .u64 .ptr .align 1 double_buffering_loop_unrolling_matmul_param_0,
	.param .u64 .ptr .align 1 double_buffering_loop_unrolling_matmul_param_1,
	.param .u64 .ptr .align 1 double_buffering_loop_unrolling_matmul_param_2,
	.param .u32 double_buffering_loop_unrolling_matmul_param_3,
	.param .u32 double_buffering_loop_unrolling_matmul_param_4,
	.param .u32 double_buffering_loop_unrolling_matmul_param_5
)
{
	.reg .pred 	%p<17>;
	.reg .b32 	%r<90>;
	.reg .b32 	%f<119>;
	.reg .b64 	%rd<33>;
	// demoted variable
	.shared .align 4 .b8 _ZZ38double_buffering_loop_unrolling_matmulE5tileA[8448];
	// demoted variable
	.shared .align 4 .b8 _ZZ38double_buffering_loop_unrolling_matmulE5tileB[8448];
	ld.param.u64 	%rd8, [double_buffering_loop_unrolling_matmul_param_0];
	ld.param.u64 	%rd6, [double_buffering_loop_unrolling_matmul_param_1];
	ld.param.u32 	%r26, [double_buffering_loop_unrolling_matmul_param_3];
	ld.param.u32 	%r27, [double_buffering_loop_unrolling_matmul_param_4];
	ld.param.u32 	%r29, [double_buffering_loop_unrolling_matmul_param_5];
	cvta.to.global.u64 	%rd1, %rd6;
	cvta.to.global.u64 	%rd2, %rd8;
	mov.u32 	%r30, %ctaid.y;
	mov.u32 	%r31, %ntid.y;
	mov.u32 	%r1, %tid.y;
	mad.lo.s32 	%r2, %r30, %r31, %r1;
	mov.u32 	%r32, %ctaid.x;
	mov.u32 	%r33, %ntid.x;
	mov.u32 	%r34, %tid.x;
	mad.lo.s32 	%r4, %r32, %r33, %r34;
	setp.ge.s32 	%p1, %r2, %r26;
	shl.b32 	%r85, %r34, 2;
	setp.ge.u32 	%p2, %r85, %r29;
	mov.u32 	%r35, _ZZ38double_buffering_loop_unrolling_matmulE5tileA;
	mad.lo.s32 	%r6, %r1, 132, %r35;
	or.pred  	%p3, %p1, %p2;
	@%p3 bra 	$L__BB4_2;
	mul.lo.s32 	%r36, %r29, %r2;
	cvt.s64.s32 	%rd9, %r36;
	cvt.u64.u32 	%rd10, %r85;
	add.s64 	%rd11, %rd9, %rd10;
	shl.b64 	%rd12, %rd11, 2;
	add.s64 	%rd13, %rd2, %rd12;
	ld.global.v4.f32 	{%f67, %f68, %f69, %f70}, [%rd13];
	shl.b32 	%r37, %r34, 4;
	add.s32 	%r38, %r6, %r37;
	st.shared.f32 	[%r38], %f67;
	st.shared.f32 	[%r38+4], %f68;
	st.shared.f32 	[%r38+8], %f69;
	st.shared.f32 	[%r38+12], %f70;
$L__BB4_2:
	setp.ge.s32 	%p4, %r4, %r27;
	shl.b32 	%r86, %r1, 2;
	setp.ge.u32 	%p5, %r86, %r29;
	or.pred  	%p6, %p4, %p5;
	@%p6 bra 	$L__BB4_4;
	mul.lo.s32 	%r40, %r27, %r86;
	cvt.u64.u32 	%rd14, %r40;
	cvt.s64.s32 	%rd15, %r4;
	add.s64 	%rd16, %rd14, %rd15;
	shl.b64 	%rd17, %rd16, 2;
	add.s64 	%rd18, %rd1, %rd17;
	ld.global.v4.f32 	{%f71, %f72, %f73, %f74}, [%rd18];
	mov.u32 	%r41, _ZZ38double_buffering_loop_unrolling_matmulE5tileB;
	mad.lo.s32 	%r42, %r1, 528, %r41;
	shl.b32 	%r43, %r34, 2;
	add.s32 	%r44, %r42, %r43;
	st.shared.f32 	[%r44], %f71;
	st.shared.f32 	[%r44+132], %f72;
	st.shared.f32 	[%r44+264], %f73;
	st.shared.f32 	[%r44+396], %f74;
$L__BB4_4:
	bar.sync 	0;
	add.s32 	%r45, %r29, 31;
	shr.s32 	%r46, %r45, 31;
	shr.u32 	%r47, %r46, 27;
	add.s32 	%r48, %r45, %r47;
	shr.s32 	%r8, %r48, 5;
	setp.lt.s32 	%p7, %r29, 1;
	mov.f32 	%f118, 0f00000000;
	@%p7 bra 	$L__BB4_17;
	mad.lo.s32 	%r50, %r29, %r2, %r85;
	max.s32 	%r51, %r8, 1;
	mul.wide.u32 	%rd19, %r50, 4;
	add.s64 	%rd20, %rd19, %rd2;
	add.s64 	%rd32, %rd20, 128;
	neg.s32 	%r88, %r51;
	add.s32 	%r52, %r86, 32;
	mul.lo.s32 	%r87, %r27, %r52;
	mov.b32 	%r89, 0;
	cvt.s64.s32 	%rd22, %r4;
$L__BB4_6:
	mov.u32 	%r15, %r89;
	add.s32 	%r89, %r15, 1;
	and.b32  	%r17, %r15, 1;
	xor.b32  	%r18, %r17, 1;
	setp.ge.s32 	%p8, %r89, %r8;
	@%p8 bra 	$L__BB4_15;
	mov.u32 	%r53, %tid.y;
	mov.u32 	%r54, _ZZ38double_buffering_loop_unrolling_matmulE5tileA;
	mad.lo.s32 	%r19, %r53, 132, %r54;
	shl.b32 	%r20, %r34, 4;
	setp.ge.s32 	%p9, %r2, %r26;
	@%p9 bra 	$L__BB4_10;
	add.s32 	%r55, %r85, 32;
	setp.ge.u32 	%p10, %r55, %r29;
	@%p10 bra 	$L__BB4_10;
	ld.global.v4.f32 	{%f76, %f77, %f78, %f79}, [%rd32];
	mad.lo.s32 	%r59, %r18, 4224, %r19;
	add.s32 	%r60, %r59, %r20;
	st.shared.f32 	[%r60], %f76;
	st.shared.f32 	[%r60+4], %f77;
	st.shared.f32 	[%r60+8], %f78;
	st.shared.f32 	[%r60+12], %f79;
	bra.uni 	$L__BB4_11;
$L__BB4_10:
	mad.lo.s32 	%r56, %r18, 4224, %r19;
	add.s32 	%r57, %r56, %r20;
	mov.b32 	%r58, 0;
	st.shared.u32 	[%r57], %r58;
	st.shared.u32 	[%r57+4], %r58;
	st.shared.u32 	[%r57+8], %r58;
	st.shared.u32 	[%r57+12], %r58;
$L__BB4_11:
	mul.lo.s32 	%r21, %r53, 528;
	setp.ge.s32 	%p11, %r4, %r27;
	@%p11 bra 	$L__BB4_14;
	add.s32 	%r62, %r86, 32;
	setp.ge.u32 	%p12, %r62, %r29;
	@%p12 bra 	$L__BB4_14;
	ld.param.u64 	%rd30, [double_buffering_loop_unrolling_matmul_param_1];
	cvt.u64.u32 	%rd21, %r87;
	add.s64 	%rd23, %rd21, %rd22;
	cvta.to.global.u64 	%rd24, %rd30;
	shl.b64 	%rd25, %rd23, 2;
	add.s64 	%rd26, %rd24, %rd25;
	ld.global.v4.f32 	{%f80, %f81, %f82, %f83}, [%rd26];
	mov.u32 	%r69, _ZZ38double_buffering_loop_unrolling_matmulE5tileB;
	mad.lo.s32 	%r70, %r18, 4224, %r69;
	add.s32 	%r71, %r70, %r21;
	shl.b32 	%r72, %r34, 2;
	add.s32 	%r73, %r71, %r72;
	st.shared.f32 	[%r73], %f80;
	st.shared.f32 	[%r73+132], %f81;
	st.shared.f32 	[%r73+264], %f82;
	st.shared.f32 	[%r73+396], %f83;
	bra.uni 	$L__BB4_15;
$L__BB4_14:
	mov.u32 	%r63, _ZZ38double_buffering_loop_unrolling_matmulE5tileB;
	mad.lo.s32 	%r64, %r18, 4224, %r63;
	add.s32 	%r65, %r64, %r21;
	shl.b32 	%r66, %r34, 2;
	add.s32 	%r67, %r65, %r66;
	mov.b32 	%r68, 0;
	st.shared.u32 	[%r67], %r68;
	st.shared.u32 	[%r67+132], %r68;
	st.shared.u32 	[%r67+264], %r68;
	st.shared.u32 	[%r67+396], %r68;
$L__BB4_15:
	mov.u32 	%r74, %tid.y;
	mov.u32 	%r75, _ZZ38double_buffering_loop_unrolling_matmulE5tileA;
	mad.lo.s32 	%r76, %r74, 132, %r75;
	mul.lo.s32 	%r77, %r17, 4224;
	add.s32 	%r78, %r76, %r77;
	shl.b32 	%r79, %r34, 2;
	mov.u32 	%r80, _ZZ38double_buffering_loop_unrolling_matmulE5tileB;
	add.s32 	%r81, %r80, %r79;
	add.s32 	%r82, %r81, %r77;
	ld.shared.f32 	%f1, [%r78];
	ld.shared.f32 	%f2, [%r82];
	ld.shared.f32 	%f3, [%r78+4];
	ld.shared.f32 	%f4, [%r82+132];
	ld.shared.f32 	%f5, [%r78+8];
	ld.shared.f32 	%f6, [%r82+264];
	ld.shared.f32 	%f7, [%r78+12];
	ld.shared.f32 	%f8, [%r82+396];
	ld.shared.f32 	%f9, [%r78+16];
	ld.shared.f32 	%f10, [%r82+528];
	ld.shared.f32 	%f11, [%r78+20];
	ld.shared.f32 	%f12, [%r82+660];
	ld.shared.f32 	%f13, [%r78+24];
	ld.shared.f32 	%f14, [%r82+792];
	ld.shared.f32 	%f15, [%r78+28];
	ld.shared.f32 	%f16, [%r82+924];
	ld.shared.f32 	%f17, [%r78+32];
	ld.shared.f32 	%f18, [%r82+1056];
	ld.shared.f32 	%f19, [%r78+36];
	ld.shared.f32 	%f20, [%r82+1188];
	ld.shared.f32 	%f21, [%r78+40];
	ld.shared.f32 	%f22, [%r82+1320];
	ld.shared.f32 	%f23, [%r78+44];
	ld.shared.f32 	%f24, [%r82+1452];
	ld.shared.f32 	%f25, [%r78+48];
	ld.shared.f32 	%f26, [%r82+1584];
	ld.shared.f32 	%f27, [%r78+52];
	ld.shared.f32 	%f28, [%r82+1716];
	ld.shared.f32 	%f29, [%r78+56];
	ld.shared.f32 	%f30, [%r82+1848];
	ld.shared.f32 	%f31, [%r78+60];
	ld.shared.f32 	%f32, [%r82+1980];
	ld.shared.f32 	%f33, [%r78+64];
	ld.shared.f32 	%f34, [%r82+2112];
	ld.shared.f32 	%f35, [%r78+68];
	ld.shared.f32 	%f36, [%r82+2244];
	ld.shared.f32 	%f37, [%r78+72];
	ld.shared.f32 	%f38, [%r82+2376];
	ld.shared.f32 	%f39, [%r78+76];
	ld.shared.f32 	%f40, [%r82+2508];
	ld.shared.f32 	%f41, [%r78+80];
	ld.shared.f32 	%f42, [%r82+2640];
	ld.shared.f32 	%f43, [%r78+84];
	ld.shared.f32 	%f44, [%r82+2772];
	ld.shared.f32 	%f45, [%r78+88];
	ld.shared.f32 	%f46, [%r82+2904];
	ld.shared.f32 	%f47, [%r78+92];
	ld.shared.f32 	%f48, [%r82+3036];
	ld.shared.f32 	%f49, [%r78+96];
	ld.shared.f32 	%f50, [%r82+3168];
	ld.shared.f32 	%f51, [%r78+100];
	ld.shared.f32 	%f52, [%r82+3300];
	ld.shared.f32 	%f53, [%r78+104];
	ld.shared.f32 	%f54, [%r82+3432];
	ld.shared.f32 	%f55, [%r78+108];
	ld.shared.f32 	%f56, [%r82+3564];
	ld.shared.f32 	%f57, [%r78+112];
	ld.shared.f32 	%f58, [%r82+3696];
	ld.shared.f32 	%f59, [%r78+116];
	ld.shared.f32 	%f60, [%r82+3828];
	ld.shared.f32 	%f61, [%r78+120];
	ld.shared.f32 	%f62, [%r82+3960];
	ld.shared.f32 	%f63, [%r78+124];
	ld.shared.f32 	%f64, [%r82+4092];
	bar.sync 	0;
	add.s64 	%rd32, %rd32, 128;
	add.s32 	%r88, %r88, 1;
	setp.ne.s32 	%p13, %r88, 0;
	shl.b32 	%r83, %r27, 5;
	add.s32 	%r87, %r87, %r83;
	add.s32 	%r86, %r86, 32;
	add.s32 	%r85, %r85, 32;
	@%p13 bra 	$L__BB4_6;
	fma.rn.f32 	%f84, %f1, %f2, 0f00000000;
	fma.rn.f32 	%f85, %f3, %f4, 0f00000000;
	fma.rn.f32 	%f86, %f5, %f6, 0f00000000;
	fma.rn.f32 	%f87, %f7, %f8, 0f00000000;
	fma.rn.f32 	%f88, %f9, %f10, %f84;
	fma.rn.f32 	%f89, %f11, %f12, %f85;
	fma.rn.f32 	%f90, %f13, %f14, %f86;
	fma.rn.f32 	%f91, %f15, %f16, %f87;
	fma.rn.f32 	%f92, %f17, %f18, %f88;
	fma.rn.f32 	%f93, %f19, %f20, %f89;
	fma.rn.f32 	%f94, %f21, %f22, %f90;
	fma.rn.f32 	%f95, %f23, %f24, %f91;
	fma.rn.f32 	%f96, %f25, %f26, %f92;
	fma.rn.f32 	%f97, %f27, %f28, %f93;
	fma.rn.f32 	%f98, %f29, %f30, %f94;
	fma.rn.f32 	%f99, %f31, %f32, %f95;
	fma.rn.f32 	%f100, %f33, %f34, %f96;
	fma.rn.f32 	%f101, %f35, %f36, %f97;
	fma.rn.f32 	%f102, %f37, %f38, %f98;
	fma.rn.f32 	%f103, %f39, %f40, %f99;
	fma.rn.f32 	%f104, %f41, %f42, %f100;
	fma.rn.f32 	%f105, %f43, %f44, %f101;
	fma.rn.f32 	%f106, %f45, %f46, %f102;
	fma.rn.f32 	%f107, %f47, %f48, %f103;
	fma.rn.f32 	%f108, %f49, %f50, %f104;
	fma.rn.f32 	%f109, %f51, %f52, %f105;
	fma.rn.f32 	%f110, %f53, %f54, %f106;
	fma.rn.f32 	%f111, %f55, %f56, %f107;
	fma.rn.f32 	%f112, %f57, %f58, %f108;
	fma.rn.f32 	%f113, %f59, %f60, %f109;
	fma.rn.f32 	%f114, %f61, %f62, %f110;
	fma.rn.f32 	%f115, %f63, %f64, %f111;
	add.f32 	%f116, %f112, %f113;
	add.f32 	%f117, %f116, %f114;
	add.f32 	%f118, %f117, %f115;
$L__BB4_17:
	setp.ge.s32 	%p14, %r4, %r27;
	setp.ge.s32 	%p15, %r2, %r26;
	or.pred  	%p16, %p15, %p14;
	@%p16 bra 	$L__BB4_19;
	ld.param.u64 	%rd31, [double_buffering_loop_unrolling_matmul_param_2];
	mad.lo.s32 	%r84, %r27, %r2, %r4;
	cvta.to.global.u64 	%rd27, %rd31;
	mul.wide.s32 	%rd28, %r84, 4;
	add.s64 	%rd29, %rd27, %rd28;
	st.global.f32 	[%rd29], %f118;
$L__BB4_19:
	ret;

}


// ===== COMPILED SASS (sm_100) =====

	.target	sm_100

	.elftype	@"ET_EXEC"


//--------------------- .note.nv.tkinfo           --------------------------
	.section	.note.nv.tkinfo,"",@"SHT_NOTE"
	.sectionflags	@"SHF_NOTE_NV_TKINFO"
	.tkinfo
        /*0018*/ 	.word	0x00000002
        /*0030*/ 	.string	""
        /*0030*/ 	.string	"ptxas"
        /*0030*/ 	.string	"Cuda compilation tools, release 13.0, V13.0.88"
        /*0030*/ 	.string	"Build cuda_13.0.r13.0/compiler.36424714_0"
        /*0030*/ 	.string	"-arch sm_100 -m 64 "



//--------------------- .note.nv.cuinfo           --------------------------
	.section	.note.nv.cuinfo,"",@"SHT_NOTE"
	.sectionflags	@"SHF_NOTE_NV_CUINFO"
        /*0018*/ 	.short	0x0002
        /*001a*/ 	.short	0x0064
        /*001c*/ 	.short	0x0082
	.zero		2


//--------------------- .nv.info                  --------------------------
	.section	.nv.info,"",@"SHT_CUDA_INFO"
	.align	4


	//----- nvinfo : EIATTR_REGCOUNT
	.align		4
        /*0000*/ 	.byte	0x04, 0x2f
        /*0002*/ 	.short	(.L_1 - .L_0)
	.align		4
.L_0:
        /*0004*/ 	.word	index@(primitive_matmul)
        /*0008*/ 	.word	0x00000020


	//----- nvinfo : EIATTR_FRAME_SIZE
	.align		4
.L_1:
        /*000c*/ 	.byte	0x04, 0x11
        /*000e*/ 	.short	(.L_3 - .L_2)
	.align		4
.L_2:
        /*0010*/ 	.word	index@(primitive_matmul)
        /*0014*/ 	.word	0x00000000


	//----- nvinfo : EIATTR_REGCOUNT
	.align		4
.L_3:
        /*0018*/ 	.byte	0x04, 0x2f
        /*001a*/ 	.short	(.L_5 - .L_4)
	.align		4
.L_4:
        /*001c*/ 	.word	index@(primitive_coalesced_matmul)
        /*0020*/ 	.word	0x00000020


	//----- nvinfo : EIATTR_FRAME_SIZE
	.align		4
.L_5:
        /*0024*/ 	.byte	0x04, 0x11
        /*0026*/ 	.short	(.L_7 - .L_6)
	.align		4
.L_6:
        /*0028*/ 	.word	index@(primitive_coalesced_matmul)
        /*002c*/ 	.word	0x00000000


	//----- nvinfo : EIATTR_REGCOUNT
	.align		4
.L_7:
        /*0030*/ 	.byte	0x04, 0x2f
        /*0032*/ 	.short	(.L_9 - .L_8)
	.align		4
.L_8:
        /*0034*/ 	.word	index@(float4_coalesced_matmul)
        /*0038*/ 	.word	0x00000020


	//----- nvinfo : EIATTR_FRAME_SIZE
	.align		4
.L_9:
        /*003c*/ 	.byte	0x04, 0x11
        /*003e*/ 	.short	(.L_11 - .L_10)
	.align		4
.L_10:
        /*0040*/ 	.word	index@(float4_coalesced_matmul)
        /*0044*/ 	.word	0x00000000


	//----- nvinfo : EIATTR_REGCOUNT
	.align		4
.L_11:
        /*0048*/ 	.byte	0x04, 0x2f
        /*004a*/ 	.short	(.L_13 - .L_12)
	.align		4
.L_12:
        /*004c*/ 	.word	index@(add_loop_unrolling_matmul)
        /*0050*/ 	.word	0x00000050


	//----- nvinfo : EIATTR_FRAME_SIZE
	.align		4
.L_13:
        /*0054*/ 	.byte	0x04, 0x11
        /*0056*/ 	.short	(.L_15 - .L_14)
	.align		4
.L_14:
        /*0058*/ 	.word	index@(add_loop_unrolling_matmul)
        /*005c*/ 	.word	0x00000000


	//----- nvinfo : EIATTR_REGCOUNT
	.align		4
.L_15:
        /*0060*/ 	.byte	0x04, 0x2f
        /*0062*/ 	.short	(.L_17 - .L_16)
	.align		4
.L_16:
        /*0064*/ 	.word	index@(double_buffering_loop_unrolling_matmul)
        /*0068*/ 	.word	0x00000050


	//----- nvinfo : EIATTR_FRAME_SIZE
	.align		4
.L_17:
        /*006c*/ 	.byte	0x04, 0x11
        /*006e*/ 	.short	(.L_19 - .L_18)
	.align		4
.L_18:
        /*0070*/ 	.word	index@(double_buffering_loop_unrolling_matmul)
        /*0074*/ 	.word	0x00000000


	//----- nvinfo : EIATTR_MIN_STACK_SIZE
	.align		4
.L_19:
        /*0078*/ 	.byte	0x04, 0x12
        /*007a*/ 	.short	(.L_21 - .L_20)
	.align		4
.L_20:
        /*007c*/ 	.word	index@(double_buffering_loop_unrolling_matmul)
        /*0080*/ 	.word	0x00000000


	//----- nvinfo : EIATTR_MIN_STACK_SIZE
	.align		4
.L_21:
        /*0084*/ 	.byte	0x04, 0x12
        /*0086*/ 	.short	(.L_23 - .L_22)
	.align		4
.L_22:
        /*0088*/ 	.word	index@(add_loop_unrolling_matmul)
        /*008c*/ 	.word	0x00000000


	//----- nvinfo : EIATTR_MIN_STACK_SIZE
	.align		4
.L_23:
        /*0090*/ 	.byte	0x04, 0x12
        /*0092*/ 	.short	(.L_25 - .L_24)
	.align		4
.L_24:
        /*0094*/ 	.word	index@(float4_coalesced_matmul)
        /*0098*/ 	.word	0x00000000


	//----- nvinfo : EIATTR_MIN_STACK_SIZE
	.align		4
.L_25:
        /*009c*/ 	.byte	0x04, 0x12
        /*009e*/ 	.short	(.L_27 - .L_26)
	.align		4
.L_26:
        /*00a0*/ 	.word	index@(primitive_coalesced_matmul)
        /*00a4*/ 	.word	0x00000000


	//----- nvinfo : EIATTR_MIN_STACK_SIZE
	.align		4
.L_27:
        /*00a8*/ 	.byte	0x04, 0x12
        /*00aa*/ 	.short	(.L_29 - .L_28)
	.align		4
.L_28:
        /*00ac*/ 	.word	index@(primitive_matmul)
        /*00b0*/ 	.word	0x00000000
.L_29:


//--------------------- .nv.compat                --------------------------
	.section	.nv.compat,"",@"SHT_CUDA_COMPAT_INFO"
	.align	4
        /*0000*/ 	.byte	0x02, 0x09, 0x00, 0x00, 0x02, 0x02, 0x01, 0x00, 0x02, 0x05, 0x05, 0x00, 0x03, 0x07, 0x01, 0x01
        /*0010*/ 	.byte	0x02, 0x03, 0x00, 0x00, 0x02, 0x06, 0x01, 0x00, 0x04, 0x0b, 0x08, 0x00, 0x09, 0x00, 0x00, 0x00
        /*0020*/ 	.byte	0x00, 0x00, 0x00, 0x00


//--------------------- .nv.info.double_buffering_loop_unrolling_matmul --------------------------
	.section	.nv.info.double_buffering_loop_unrolling_matmul,"",@"SHT_CUDA_INFO"
	.sectionflags	@""
	.align	4


	//----- nvinfo : EIATTR_CUDA_API_VERSION
	.align		4
        /*0000*/ 	.byte	0x04, 0x37
        /*0002*/ 	.short	(.L_31 - .L_30)
.L_30:
        /*0004*/ 	.word	0x00000082


	//----- nvinfo : EIATTR_KPARAM_INFO
	.align		4
.L_31:
        /*0008*/ 	.byte	0x04, 0x17
        /*000a*/ 	.short	(.L_33 - .L_32)
.L_32:
        /*000c*/ 	.word	0x00000000
        /*0010*/ 	.short	0x0005
        /*0012*/ 	.short	0x0020
        /*0014*/ 	.byte	0x00, 0xf0, 0x11, 0x00


	//----- nvinfo : EIATTR_KPARAM_INFO
	.align		4
.L_33:
        /*0018*/ 	.byte	0x04, 0x17
        /*001a*/ 	.short	(.L_35 - .L_34)
.L_34:
        /*001c*/ 	.word	0x00000000
        /*0020*/ 	.short	0x0004
        /*0022*/ 	.short	0x001c
        /*0024*/ 	.byte	0x00, 0xf0, 0x11, 0x00


	//----- nvinfo : EIATTR_KPARAM_INFO
	.align		4
.L_35:
        /*0028*/ 	.byte	0x04, 0x17
        /*002a*/ 	.short	(.L_37 - .L_36)
.L_36:
        /*002c*/ 	.word	0x00000000
        /*0030*/ 	.short	0x0003
        /*0032*/ 	.short	0x0018
        /*0034*/ 	.byte	0x00, 0xf0, 0x11, 0x00


	//----- nvinfo : EIATTR_KPARAM_INFO
	.align		4
.L_37:
        /*0038*/ 	.byte	0x04, 0x17
        /*003a*/ 	.short	(.L_39 - .L_38)
.L_38:
        /*003c*/ 	.word	0x00000000
        /*0040*/ 	.short	0x0002
        /*0042*/ 	.short	0x0010
        /*0044*/ 	.byte	0x00, 0xf5, 0x21, 0x00


	//----- nvinfo : EIATTR_KPARAM_INFO
	.align		4
.L_39:
        /*0048*/ 	.byte	0x04, 0x17
        /*004a*/ 	.short	(.L_41 - .L_40)
.L_40:
        /*004c*/ 	.word	0x00000000
        /*0050*/ 	.short	0x0001
        /*0052*/ 	.short	0x0008
        /*0054*/ 	.byte	0x00, 0xf5, 0x21, 0x00


	//----- nvinfo : EIATTR_KPARAM_INFO
	.align		4
.L_41:
        /*0058*/ 	.byte	0x04, 0x17
        /*005a*/ 	.short	(.L_43 - .L_42)
.L_42:
        /*005c*/ 	.word	0x00000000
        /*0060*/ 	.short	0x0000
        /*0062*/ 	.short	0x0000
        /*0064*/ 	.byte	0x00, 0xf5, 0x21, 0x00


	//----- nvinfo : EIATTR_SPARSE_MMA_MASK
	.align		4
.L_43:
        /*0068*/ 	.byte	0x03, 0x50
        /*006a*/ 	.short	0x0000


	//----- nvinfo : EIATTR_MAXREG_COUNT
	.align		4
        /*006c*/ 	.byte	0x03, 0x1b
        /*006e*/ 	.short	0x00ff


	//----- nvinfo : EIATTR_NUM_BARRIERS
	.align		4
        /*0070*/ 	.byte	0x02, 0x4c
        /*0072*/ 	.byte	0x01
	.zero		1


	//----- nvinfo : EIATTR_MERCURY_ISA_VERSION
	.align		4
        /*0074*/ 	.byte	0x03, 0x5f
        /*0076*/ 	.short	0x0101


	//----- nvinfo : EIATTR_VRC_CTA_INIT_COUNT
	.align		4
        /*0078*/ 	.byte	0x02, 0x4a
	.zero		1
	.zero		1


	//----- nvinfo : EIATTR_EXIT_INSTR_OFFSETS
	.align		4
        /*007c*/ 	.byte	0x04, 0x1c
        /*007e*/ 	.short	(.L_45 - .L_44)


	//   ....[0]....
.L_44:
        /*0080*/ 	.word	0x00000f10


	//   ....[1]....
        /*0084*/ 	.word	0x00000f60


	//----- nvinfo : EIATTR_CBANK_PARAM_SIZE
	.align		4
.L_45:
        /*0088*/ 	.byte	0x03, 0x19
        /*008a*/ 	.short	0x0024


	//----- nvinfo : EIATTR_PARAM_CBANK
	.align		4
        /*008c*/ 	.byte	0x04, 0x0a
        /*008e*/ 	.short	(.L_47 - .L_46)
	.align		4
.L_46:
        /*0090*/ 	.word	index@(.nv.constant0.double_buffering_loop_unrolling_matmul)
        /*0094*/ 	.short	0x0380
        /*0096*/ 	.short	0x0024


	//----- nvinfo : EIATTR_SW_WAR
	.align		4
.L_47:
        /*0098*/ 	.byte	0x04, 0x36
        /*009a*/ 	.short	(.L_49 - .L_48)
.L_48:
        /*009c*/ 	.word	0x00000008
.L_49:


//--------------------- .nv.info.add_loop_unrolling_matmul --------------------------
	.section	.nv.info.add_loop_unrolling_matmul,"",@"SHT_CUDA_INFO"
	.sectionflags	@""
	.align	4


	//----- nvinfo : EIATTR_CUDA_API_VERSION
	.align		4
        /*0000*/ 	.byte	0x04, 0x37
        /*0002*/ 	.short	(.L_51 - .L_50)
.L_50:
        /*0004*/ 	.word	0x00000082


	//----- nvinfo : EIATTR_KPARAM_INFO
	.align		4
.L_51:
        /*0008*/ 	.byte	0x04, 0x17
        /*000a*/ 	.short	(.L_53 - .L_52)
.L_52:
        /*000c*/ 	.word	0x00000000
        /*0010*/ 	.short	0x0005
        /*0012*/ 	.short	0x0020
        /*0014*/ 	.byte	0x00, 0xf0, 0x11, 0x00


	//----- nvinfo : EIATTR_KPARAM_INFO
	.align		4
.L_53:
        /*0018*/ 	.byte	0x04, 0x17
        /*001a*/ 	.short	(.L_55 - .L_54)
.L_54:
        /*001c*/ 	.word	0x00000000
        /*0020*/ 	.short	0x0004
        /*0022*/ 	.short	0x001c
        /*0024*/ 	.byte	0x00, 0xf0, 0x11, 0x00


	//----- nvinfo : EIATTR_KPARAM_INFO
	.align		4
.L_55:
        /*0028*/ 	.byte	0x04, 0x17
        /*002a*/ 	.short	(.L_57 - .L_56)
.L_56:
        /*002c*/ 	.word	0x00000000
        /*0030*/ 	.short	0x0003
        /*0032*/ 	.short	0x0018
        /*0034*/ 	.byte	0x00, 0xf0, 0x11, 0x00


	//----- nvinfo : EIATTR_KPARAM_INFO
	.align		4
.L_57:
        /*0038*/ 	.byte	0x04, 0x17
        /*003a*/ 	.short	(.L_59 - .L_58)
.L_58:
        /*003c*/ 	.word	0x00000000
        /*0040*/ 	.short	0x0002
        /*0042*/ 	.short	0x0010
        /*0044*/ 	.byte	0x00, 0xf5, 0x21, 0x00


	//----- nvinfo : EIATTR_KPARAM_INFO
	.align		4
.L_59:
        /*0048*/ 	.byte	0x04, 0x17
        /*004a*/ 	.short	(.L_61 - .L_60)
.L_60:
        /*004c*/ 	.word	0x00000000
        /*0050*/ 	.short	0x0001
        /*0052*/ 	.short	0x0008
        /*0054*/ 	.byte	0x00, 0xf5, 0x21, 0x00


	//----- nvinfo : EIATTR_KPARAM_INFO
	.align		4
.L_61:
        /*0058*/ 	.byte	0x04, 0x17
        /*005a*/ 	.short	(.L_63 - .L_62)
.L_62:
        /*005c*/ 	.word	0x00000000
        /*0060*/ 	.short	0x0000
        /*0062*/ 	.short	0x0000
        /*0064*/ 	.byte	0x00, 0xf5, 0x21, 0x00


	//----- nvinfo : EIATTR_SPARSE_MMA_MASK
	.align		4
.L_63:
        /*0068*/ 	.byte	0x03, 0x50
        /*006a*/ 	.short	0x0000


	//----- nvinfo : EIATTR_MAXREG_COUNT
	.align		4
        /*006c*/ 	.byte	0x03, 0x1b
        /*006e*/ 	.short	0x00ff


	//----- nvinfo : EIATTR_NUM_BARRIERS
	.align		4
        /*0070*/ 	.byte	0x02, 0x4c
        /*0072*/ 	.byte	0x01
	.zero		1


	//----- nvinfo : EIATTR_MERCURY_ISA_VERSION
	.align		4
        /*0074*/ 	.byte	0x03, 0x5f
        /*0076*/ 	.short	0x0101


	//----- nvinfo : EIATTR_VRC_CTA_INIT_COUNT
	.align		4
        /*0078*/ 	.byte	0x02, 0x4a
	.zero		1
	.zero		1


	//----- nvinfo : EIATTR_EXIT_INSTR_OFFSETS
	.align		4
        /*007c*/ 	.byte	0x04, 0x1c
        /*007e*/ 	.short	(.L_65 - .L_64)


	//   ....[0]....
.L_64:
        /*0080*/ 	.word	0x00000ac0


	//   ....[1]....
        /*0084*/ 	.word	0x00000b10


	//----- nvinfo : EIATTR_CBANK_PARAM_SIZE
	.align		4
.L_65:
        /*0088*/ 	.byte	0x03, 0x19
        /*008a*/ 	.short	0x0024


	//----- nvinfo : EIATTR_PARAM_CBANK
	.align		4
        /*008c*/ 	.byte	0x04, 0x0a
        /*008e*/ 	.short	(.L_67 - .L_66)
	.align		4
.L_66:
        /*0090*/ 	.word	index@(.nv.constant0.add_loop_unrolling_matmul)
        /*0094*/ 	.short	0x0380
        /*0096*/ 	.short	0x0024


	//----- nvinfo : EIATTR_SW_WAR
	.align		4
.L_67:
        /*0098*/ 	.byte	0x04, 0x36
        /*009a*/ 	.short	(.L_69 - .L_68)
.L_68:
        /*009c*/ 	.word	0x00000008
.L_69:


//--------------------- .nv.info.float4_coalesced_matmul --------------------------
	.section	.nv.info.float4_coalesced_matmul,"",@"SHT_CUDA_INFO"
	.sectionflags	@""
	.align	4


	//----- nvinfo : EIATTR_CUDA_API_VERSION
	.align		4
        /*0000*/ 	.byte	0x04, 0x37
        /*0002*/ 	.short	(.L_71 - .L_70)
.L_70:
        /*0004*/ 	.word	0x00000082


	//----- nvinfo : EIATTR_KPARAM_INFO
	.align		4
.L_71:
        /*0008*/ 	.byte	0x04, 0x17
        /*000a*/ 	.short	(.L_73 - .L_72)
.L_72:
        /*000c*/ 	.word	0x00000000
        /*0010*/ 	.short	0x0005
        /*0012*/ 	.short	0x0020
        /*0014*/ 	.byte	0x00, 0xf0, 0x11, 0x00


	//----- nvinfo : EIATTR_KPARAM_INFO
	.align		4
.L_73:
        /*0018*/ 	.byte	0x04, 0x17
        /*001a*/ 	.short	(.L_75 - .L_74)
.L_74:
        /*001c*/ 	.word	0x00000000
        /*0020*/ 	.short	0x0004
        /*0022*/ 	.short	0x001c
        /*0024*/ 	.byte	0x00, 0xf0, 0x11, 0x00


	//----- nvinfo : EIATTR_KPARAM_INFO
	.align		4
.L_75:
        /*0028*/ 	.byte	0x04, 0x17
        /*002a*/ 	.short	(.L_77 - .L_76)
.L_76:
        /*002c*/ 	.word	0x00000000
        /*0030*/ 	.short	0x0003
        /*0032*/ 	.short	0x0018
        /*0034*/ 	.byte	0x00, 0xf0, 0x11, 0x00


	//----- nvinfo : EIATTR_KPARAM_INFO
	.align		4
.L_77:
        /*0038*/ 	.byte	0x04, 0x17
        /*003a*/ 	.short	(.L_79 - .L_78)
.L_78:
        /*003c*/ 	.word	0x00000000
        /*0040*/ 	.short	0x0002
        /*0042*/ 	.short	0x0010
        /*0044*/ 	.byte	0x00, 0xf5, 0x21, 0x00


	//----- nvinfo : EIATTR_KPARAM_INFO
	.align		4
.L_79:
        /*0048*/ 	.byte	0x04, 0x17
        /*004a*/ 	.short	(.L_81 - .L_80)
.L_80:
        /*004c*/ 	.word	0x00000000
        /*0050*/ 	.short	0x0001
        /*0052*/ 	.short	0x0008
        /*0054*/ 	.byte	0x00, 0xf5, 0x21, 0x00


	//----- nvinfo : EIATTR_KPARAM_INFO
	.align		4
.L_81:
        /*0058*/ 	.byte	0x04, 0x17
        /*005a*/ 	.short	(.L_83 - .L_82)
.L_82:
        /*005c*/ 	.word	0x00000000
        /*0060*/ 	.short	0x0000
        /*0062*/ 	.short	0x0000
        /*0064*/ 	.byte	0x00, 0xf5, 0x21, 0x00


	//----- nvinfo : EIATTR_SPARSE_MMA_MASK
	.align		4
.L_83:
        /*0068*/ 	.byte	0x03, 0x50
        /*006a*/ 	.short	0x0000


	//----- nvinfo : EIATTR_MAXREG_COUNT
	.align		4
        /*006c*/ 	.byte	0x03, 0x1b
        /*006e*/ 	.short	0x00ff


	//----- nvinfo : EIATTR_NUM_BARRIERS
	.align		4
        /*0070*/ 	.byte	0x02, 0x4c
        /*0072*/ 	.byte	0x01
	.zero		1


	//----- nvinfo : EIATTR_MERCURY_ISA_VERSION
	.align		4
        /*0074*/ 	.byte	0x03, 0x5f
        /*0076*/ 	.short	0x0101


	//----- nvinfo : EIATTR_VRC_CTA_INIT_COUNT
	.align		4
        /*0078*/ 	.byte	0x02, 0x4a
	.zero		1
	.zero		1


	//----- nvinfo : EIATTR_EXIT_INSTR_OFFSETS
	.align		4
        /*007c*/ 	.byte	0x04, 0x1c
        /*007e*/ 	.short	(.L_85 - .L_84)


	//   ....[0]....
.L_84:
        /*0080*/ 	.word	0x00000920


	//   ....[1]....
        /*0084*/ 	.word	0x00000970


	//----- nvinfo : EIATTR_CBANK_PARAM_SIZE
	.align		4
.L_85:
        /*0088*/ 	.byte	0x03, 0x19
        /*008a*/ 	.short	0x0024


	//----- nvinfo : EIATTR_PARAM_CBANK
	.align		4
        /*008c*/ 	.byte	0x04, 0x0a
        /*008e*/ 	.short	(.L_87 - .L_86)
	.align		4
.L_86:
        /*0090*/ 	.word	index@(.nv.constant0.float4_coalesced_matmul)
        /*0094*/ 	.short	0x0380
        /*0096*/ 	.short	0x0024


	//----- nvinfo : EIATTR_SW_WAR
	.align		4
.L_87:
        /*0098*/ 	.byte	0x04, 0x36
        /*009a*/ 	.short	(.L_89 - .L_88)
.L_88:
        /*009c*/ 	.word	0x00000008
.L_89:


//--------------------- .nv.info.primitive_coalesced_matmul --------------------------
	.section	.nv.info.primitive_coalesced_matmul,"",@"SHT_CUDA_INFO"
	.sectionflags	@""
	.align	4


	//----- nvinfo : EIATTR_CUDA_API_VERSION
	.align		4
        /*0000*/ 	.byte	0x04, 0x37
        /*0002*/ 	.short	(.L_91 - .L_90)
.L_90:
        /*0004*/ 	.word	0x00000082


	//----- nvinfo : EIATTR_KPARAM_INFO
	.align		4
.L_91:
        /*0008*/ 	.byte	0x04, 0x17
        /*000a*/ 	.short	(.L_93 - .L_92)
.L_92:
        /*000c*/ 	.word	0x00000000
        /*0010*/ 	.short	0x0005
        /*0012*/ 	.short	0x0020
        /*0014*/ 	.byte	0x00, 0xf0, 0x11, 0x00


	//----- nvinfo : EIATTR_KPARAM_INFO
	.align		4
.L_93:
        /*0018*/ 	.byte	0x04, 0x17
        /*001a*/ 	.short	(.L_95 - .L_94)
.L_94:
        /*001c*/ 	.word	0x00000000
        /*0020*/ 	.short	0x0004
        /*0022*/ 	.short	0x001c
        /*0024*/ 	.byte	0x00, 0xf0, 0x11, 0x00


	//----- nvinfo : EIATTR_KPARAM_INFO
	.align		4
.L_95:
        /*0028*/ 	.byte	0x04, 0x17
        /*002a*/ 	.short	(.L_97 - .L_96)
.L_96:
        /*002c*/ 	.word	0x00000000
        /*0030*/ 	.short	0x0003
        /*0032*/ 	.short	0x0018
        /*0034*/ 	.byte	0x00, 0xf0, 0x11, 0x00


	//----- nvinfo : EIATTR_KPARAM_INFO
	.align		4
.L_97:
        /*0038*/ 	.byte	0x04, 0x17
        /*003a*/ 	.short	(.L_99 - .L_98)
.L_98:
        /*003c*/ 	.word	0x00000000
        /*0040*/ 	.short	0x0002
        /*0042*/ 	.short	0x0010
        /*0044*/ 	.byte	0x00, 0xf5, 0x21, 0x00


	//----- nvinfo : EIATTR_KPARAM_INFO
	.align		4
.L_99:
        /*0048*/ 	.byte	0x04, 0x17
        /*004a*/ 	.short	(.L_101 - .L_100)
.L_100:
        /*004c*/ 	.word	0x00000000
        /*0050*/ 	.short	0x0001
        /*0052*/ 	.short	0x0008
        /*0054*/ 	.byte	0x00, 0xf5, 0x21, 0x00


	//----- nvinfo : EIATTR_KPARAM_INFO
	.align		4
.L_101:
        /*0058*/ 	.byte	0x04, 0x17
        /*005a*/ 	.short	(.L_103 - .L_102)
.L_102:
        /*005c*/ 	.word	0x00000000
        /*0060*/ 	.short	0x0000
        /*0062*/ 	.short	0x0000
        /*0064*/ 	.byte	0x00, 0xf5, 0x21, 0x00


	//----- nvinfo : EIATTR_SPARSE_MMA_MASK
	.align		4
.L_103:
        /*0068*/ 	.byte	0x03, 0x50
        /*006a*/ 	.short	0x0000


	//----- nvinfo : EIATTR_MAXREG_COUNT
	.align		4
        /*006c*/ 	.byte	0x03, 0x1b
        /*006e*/ 	.short	0x00ff


	//----- nvinfo : EIATTR_NUM_BARRIERS
	.align		4
        /*0070*/ 	.byte	0x02, 0x4c
        /*0072*/ 	.byte	0x01
	.zero		1


	//----- nvinfo : EIATTR_MERCURY_ISA_VERSION
	.align		4
        /*0074*/ 	.byte	0x03, 0x5f
        /*0076*/ 	.short	0x0101


	//----- nvinfo : EIATTR_VRC_CTA_INIT_COUNT
	.align		4
        /*0078*/ 	.byte	0x02, 0x4a
	.zero		1
	.zero		1


	//----- nvinfo : EIATTR_EXIT_INSTR_OFFSETS
	.align		4
        /*007c*/ 	.byte	0x04, 0x1c
        /*007e*/ 	.short	(.L_105 - .L_104)


	//   ....[0]....
.L_104:
        /*0080*/ 	.word	0x00000830


	//   ....[1]....
        /*0084*/ 	.word	0x00000880


	//----- nvinfo : EIATTR_CBANK_PARAM_SIZE
	.align		4
.L_105:
        /*0088*/ 	.byte	0x03, 0x19
        /*008a*/ 	.short	0x0024


	//----- nvinfo : EIATTR_PARAM_CBANK
	.align		4
        /*008c*/ 	.byte	0x04, 0x0a
        /*008e*/ 	.short	(.L_107 - .L_106)
	.align		4
.L_106:
        /*0090*/ 	.word	index@(.nv.constant0.primitive_coalesced_matmul)
        /*0094*/ 	.short	0x0380
        /*0096*/ 	.short	0x0024


	//----- nvinfo : EIATTR_SW_WAR
	.align		4
.L_107:
        /*0098*/ 	.byte	0x04, 0x36
        /*009a*/ 	.short	(.L_109 - .L_108)
.L_108:
        /*009c*/ 	.word	0x00000008
.L_109:


//--------------------- .nv.info.primitive_matmul --------------------------
	.section	.nv.info.primitive_matmul,"",@"SHT_CUDA_INFO"
	.sectionflags	@""
	.align	4


	//----- nvinfo : EIATTR_CUDA_API_VERSION
	.align		4
        /*0000*/ 	.byte	0x04, 0x37
        /*0002*/ 	.short	(.L_111 - .L_110)
.L_110:
        /*0004*/ 	.word	0x00000082


	//----- nvinfo : EIATTR_KPARAM_INFO
	.align		4
.L_111:
        /*0008*/ 	.byte	0x04, 0x17
        /*000a*/ 	.short	(.L_113 - .L_112)
.L_112:
        /*000c*/ 	.word	0x00000000
        /*0010*/ 	.short	0x0005
        /*0012*/ 	.short	0x0020
        /*0014*/ 	.byte	0x00, 0xf0, 0x11, 0x00


	//----- nvinfo : EIATTR_KPARAM_INFO
	.align		4
.L_113:
        /*0018*/ 	.byte	0x04, 0x17
        /*001a*/ 	.short	(.L_115 - .L_114)
.L_114:
        /*001c*/ 	.word	0x00000000
        /*0020*/ 	.short	0x0004
        /*0022*/ 	.short	0x001c
        /*0024*/ 	.byte	0x00, 0xf0, 0x11, 0x00


	//----- nvinfo : EIATTR_KPARAM_INFO
	.align		4
.L_115:
        /*0028*/ 	.byte	0x04, 0x17
        /*002a*/ 	.short	(.L_117 - .L_116)
.L_116:
        /*002c*/ 	.word	0x00000000
        /*0030*/ 	.short	0x0003
        /*0032*/ 	.short	0x0018
        /*0034*/ 	.byte	0x00, 0xf0, 0x11, 0x00


	//----- nvinfo : EIATTR_KPARAM_INFO
	.align		4
.L_117:
        /*0038*/ 	.byte	0x04, 0x17
        /*003a*/ 	.short	(.L_119 - .L_118)
.L_118:
        /*003c*/ 	.word	0x00000000
        /*0040*/ 	.short	0x0002
        /*0042*/ 	.short	0x0010
        /*0044*/ 	.byte	0x00, 0xf5, 0x21, 0x00


	//----- nvinfo : EIATTR_KPARAM_INFO
	.align		4
.L_119:
        /*0048*/ 	.byte	0x04, 0x17
        /*004a*/ 	.short	(.L_121 - .L_120)
.L_120:
        /*004c*/ 	.word	0x00000000
        /*0050*/ 	.short	0x0001
        /*0052*/ 	.short	0x0008
        /*0054*/ 	.byte	0x00, 0xf5, 0x21, 0x00


	//----- nvinfo : EIATTR_KPARAM_INFO
	.align		4
.L_121:
        /*0058*/ 	.byte	0x04, 0x17
        /*005a*/ 	.short	(.L_123 - .L_122)
.L_122:
        /*005c*/ 	.word	0x00000000
        /*0060*/ 	.short	0x0000
        /*0062*/ 	.short	0x0000
        /*0064*/ 	.byte	0x00, 0xf5, 0x21, 0x00


	//----- nvinfo : EIATTR_SPARSE_MMA_MASK
	.align		4
.L_123:
        /*0068*/ 	.byte	0x03, 0x50
        /*006a*/ 	.short	0x0000


	//----- nvinfo : EIATTR_MAXREG_COUNT
	.align		4
        /*006c*/ 	.byte	0x03, 0x1b
        /*006e*/ 	.short	0x00ff


	//----- nvinfo : EIATTR_MERCURY_ISA_VERSION
	.align		4
        /*0070*/ 	.byte	0x03, 0x5f
        /*0072*/ 	.short	0x0101


	//----- nvinfo : EIATTR_VRC_CTA_INIT_COUNT
	.align		4
        /*0074*/ 	.byte	0x02, 0x4a
	.zero		1
	.zero		1


	//----- nvinfo : EIATTR_EXIT_INSTR_OFFSETS
	.align		4
        /*0078*/ 	.byte	0x04, 0x1c
        /*007a*/ 	.short	(.L_125 - .L_124)


	//   ....[0]....
.L_124:
        /*007c*/ 	.word	0x000000c0


	//   ....[1]....
        /*0080*/ 	.word	0x000008e0


	//----- nvinfo : EIATTR_CBANK_PARAM_SIZE
	.align		4
.L_125:
        /*0084*/ 	.byte	0x03, 0x19
        /*0086*/ 	.short	0x0024


	//----- nvinfo : EIATTR_PARAM_CBANK
	.align		4
        /*0088*/ 	.byte	0x04, 0x0a
        /*008a*/ 	.short	(.L_127 - .L_126)
	.align		4
.L_126:
        /*008c*/ 	.word	index@(.nv.constant0.primitive_matmul)
        /*0090*/ 	.short	0x0380
        /*0092*/ 	.short	0x0024


	//----- nvinfo : EIATTR_SW_WAR
	.align		4
.L_127:
        /*0094*/ 	.byte	0x04, 0x36
        /*0096*/ 	.short	(.L_129 - .L_128)
.L_128:
        /*0098*/ 	.word	0x00000008
.L_129:


//--------------------- .nv.callgraph             --------------------------
	.section	.nv.callgraph,"",@"SHT_CUDA_CALLGRAPH"
	.align	4
	.sectionentsize	8
	.align		4
        /*0000*/ 	.word	0x00000000
	.align		4
        /*0004*/ 	.word	0xffffffff
	.align		4
        /*0008*/ 	.word	0x00000000
	.align		4
        /*000c*/ 	.word	0xfffffffe
	.align		4
        /*0010*/ 	.word	0x00000000
	.align		4
        /*0014*/ 	.word	0xfffffffd
	.align		4
        /*0018*/ 	.word	0x00000000
	.align		4
        /*001c*/ 	.word	0xfffffffc


//--------------------- .text.double_buffering_loop_unrolling_matmul --------------------------
	.section	.text.double_buffering_loop_unrolling_matmul,"ax",@progbits
	.align	128
        .global         double_buffering_loop_unrolling_matmul
        .type           double_buffering_loop_unrolling_matmul,@function
        .size           double_buffering_loop_unrolling_matmul,(.L_x_18 - double_buffering_loop_unrolling_matmul)
        .other          double_buffering_loop_unrolling_matmul,@"STO_CUDA_ENTRY STV_DEFAULT"
double_buffering_loop_unrolling_matmul:
.text.double_buffering_loop_unrolling_matmul:
[----:B------:R-:W-:Y:S01]  /*0000*/  LDC R1, c[0x0][0x37c] ;  /* 0x0000df00ff017b82 */ /* 0x000fe20000000800 */
[----:B------:R-:W0:Y:S07]  /*0010*/  S2R R6, SR_TID.X ;  /* 0x0000000000067919 */ /* 0x000e2e0000002100 */
[----:B------:R-:W1:Y:S01]  /*0020*/  S2UR UR4, SR_CTAID.Y ;  /* 0x00000000000479c3 */ /* 0x000e620000002600 */
[----:B------:R-:W2:Y:S01]  /*0030*/  LDCU UR8, c[0x0][0x3a0] ;  /* 0x00007400ff0877ac */ /* 0x000ea20008000800 */
[----:B------:R-:W1:Y:S01]  /*0040*/  S2R R17, SR_TID.Y ;  /* 0x0000000000117919 */ /* 0x000e620000002200 */
[----:B------:R-:W3:Y:S05]  /*0050*/  LDCU UR6, c[0x0][0x398] ;  /* 0x00007300ff0677ac */ /* 0x000eea0008000800 */
[----:B------:R-:W1:Y:S01]  /*0060*/  LDC R8, c[0x0][0x364] ;  /* 0x0000d900ff087b82 */ /* 0x000e620000000800 */
[----:B------:R-:W4:Y:S07]  /*0070*/  LDCU UR7, c[0x0][0x39c] ;  /* 0x00007380ff0777ac */ /* 0x000f2e0008000800 */
[----:B------:R-:W5:Y:S08]  /*0080*/  S2UR UR5, SR_CTAID.X ;  /* 0x00000000000579c3 */ /* 0x000f700000002500 */
[----:B------:R-:W5:Y:S01]  /*0090*/  LDC R11, c[0x0][0x360] ;  /* 0x0000d800ff0b7b82 */ /* 0x000f620000000800 */
[----:B----4-:R-:W-:-:S02]  /*00a0*/  MOV R16, UR7 ;  /* 0x0000000700107c02 */ /* 0x010fc40008000f00 */
[----:B0-----:R-:W-:Y:S01]  /*00b0*/  SHF.L.U32 R7, R6, 0x2, RZ ;  /* 0x0000000206077819 */ /* 0x001fe200000006ff */
[----:B-1----:R-:W-:-:S03]  /*00c0*/  IMAD R8, R8, UR4, R17 ;  /* 0x0000000408087c24 */ /* 0x002fc6000f8e0211 */
[----:B--2---:R-:W-:Y:S02]  /*00d0*/  ISETP.GE.U32.AND P0, PT, R7, UR8, PT ;  /* 0x0000000807007c0c */ /* 0x004fe4000bf06070 */
[----:B------:R-:W-:Y:S02]  /*00e0*/  SHF.L.U32 R9, R17, 0x2, RZ ;  /* 0x0000000211097819 */ /* 0x000fe400000006ff */
[----:B---3--:R-:W-:Y:S01]  /*00f0*/  ISETP.GE.OR P0, PT, R8, UR6, P0 ;  /* 0x0000000608007c0c */ /* 0x008fe20008706670 */
[----:B------:R-:W0:Y:S01]  /*0100*/  LDCU.64 UR6, c[0x0][0x358] ;  /* 0x00006b00ff0677ac */ /* 0x000e220008000a00 */
[----:B------:R-:W-:Y:S01]  /*0110*/  ISETP.GE.U32.AND P1, PT, R9, UR8, PT ;  /* 0x0000000809007c0c */ /* 0x000fe2000bf26070 */
[----:B-----5:R-:W-:-:S05]  /*0120*/  IMAD R11, R11, UR5, R6 ;  /* 0x000000050b0b7c24 */ /* 0x020fca000f8e0206 */
[----:B------:R-:W-:-:S05]  /*0130*/  ISETP.GE.OR P1, PT, R11, R16, P1 ;  /* 0x000000100b00720c */ /* 0x000fca0000f26670 */
[----:B------:R-:W1:Y:S01]  /*0140*/  @!P0 LDC.64 R12, c[0x0][0x380] ;  /* 0x0000e000ff0c8b82 */ /* 0x000e620000000a00 */
[----:B------:R-:W-:-:S05]  /*0150*/  @!P0 IMAD R0, R8, UR8, RZ ;  /* 0x0000000808008c24 */ /* 0x000fca000f8e02ff */
[----:B------:R-:W-:-:S04]  /*0160*/  @!P0 IADD3 R2, P2, PT, R7, R0, RZ ;  /* 0x0000000007028210 */ /* 0x000fc80007f5e0ff */
[----:B------:R-:W-:Y:S01]  /*0170*/  @!P0 LEA.HI.X.SX32 R3, R0, RZ, 0x1, P2 ;  /* 0x000000ff00038211 */ /* 0x000fe200010f0eff */
[----:B------:R-:W2:Y:S01]  /*0180*/  @!P1 LDC.64 R4, c[0x0][0x388] ;  /* 0x0000e200ff049b82 */ /* 0x000ea20000000a00 */
[----:B------:R-:W-:-:S05]  /*0190*/  @!P1 IMAD R10, R9, R16, RZ ;  /* 0x00000010090a9224 */ /* 0x000fca00078e02ff */
[----:B------:R-:W-:Y:S02]  /*01a0*/  @!P1 IADD3 R0, P3, PT, R10, R11, RZ ;  /* 0x0000000b0a009210 */ /* 0x000fe40007f7e0ff */
[----:B-1----:R-:W-:-:S04]  /*01b0*/  @!P0 LEA R12, P2, R2, R12, 0x2 ;  /* 0x0000000c020c8211 */ /* 0x002fc800078410ff */
[----:B------:R-:W-:Y:S02]  /*01c0*/  @!P0 LEA.HI.X R13, R2, R13, R3, 0x2, P2 ;  /* 0x0000000d020d8211 */ /* 0x000fe400010f1403 */
[----:B------:R-:W-:-:S04]  /*01d0*/  @!P1 LEA.HI.X.SX32 R3, R11, RZ, 0x1, P3 ;  /* 0x000000ff0b039211 */ /* 0x000fc800018f0eff */
[----:B0-----:R-:W3:Y:S01]  /*01e0*/  @!P0 LDG.E.128 R12, desc[UR6][R12.64] ;  /* 0x000000060c0c8981 */ /* 0x001ee2000c1e1d00 */
[----:B--2---:R-:W-:-:S04]  /*01f0*/  @!P1 LEA R2, P2, R0, R4, 0x2 ;  /* 0x0000000400029211 */ /* 0x004fc800078410ff */
[----:B------:R-:W-:-:S05]  /*0200*/  @!P1 LEA.HI.X R3, R0, R5, R3, 0x2, P2 ;  /* 0x0000000500039211 */ /* 0x000fca00010f1403 */
[----:B------:R-:W2:Y:S01]  /*0210*/  @!P1 LDG.E.128 R20, desc[UR6][R2.64] ;  /* 0x0000000602149981 */ /* 0x000ea2000c1e1d00 */
[----:B------:R-:W0:Y:S01]  /*0220*/  S2R R19, SR_CgaCtaId ;  /* 0x0000000000137919 */ /* 0x000e220000008800 */
[----:B------:R-:W-:-:S04]  /*0230*/  MOV R0, 0x400 ;  /* 0x0000040000007802 */ /* 0x000fc80000000f00 */
[----:B------:R-:W-:Y:S01]  /*0240*/  @!P1 IADD3 R4, PT, PT, R0, 0x2100, RZ ;  /* 0x0000210000049810 */ /* 0x000fe20007ffe0ff */
[----:B------:R-:W-:Y:S01]  /*0250*/  UISETP.GE.AND UP0, UPT, UR8, 0x1, UPT ;  /* 0x000000010800788c */ /* 0x000fe2000bf06270 */
[C---:B0-----:R-:W-:Y:S02]  /*0260*/  LEA R5, R19.reuse, R0, 0x18 ;  /* 0x0000000013057211 */ /* 0x041fe400078ec0ff */
[----:B------:R-:W-:-:S03]  /*0270*/  @!P1 LEA R4, R19, R4, 0x18 ;  /* 0x0000000413049211 */ /* 0x000fc600078ec0ff */
[C---:B------:R-:W-:Y:S02]  /*0280*/  IMAD R5, R17.reuse, 0x84, R5 ;  /* 0x0000008411057824 */ /* 0x040fe400078e0205 */
[----:B------:R-:W-:-:S03]  /*0290*/  @!P1 IMAD R17, R17, 0x210, R4 ;  /* 0x0000021011119824 */ /* 0x000fc600078e0204 */
[C---:B------:R-:W-:Y:S02]  /*02a0*/  @!P0 LEA R4, R6.reuse, R5, 0x4 ;  /* 0x0000000506048211 */ /* 0x040fe400078e20ff */
[----:B------:R-:W-:Y:S01]  /*02b0*/  @!P1 LEA R17, R6, R17, 0x2 ;  /* 0x0000001106119211 */ /* 0x000fe200078e10ff */
[----:B------:R-:W-:-:S04]  /*02c0*/  UIADD3 UR4, UPT, UPT, UR8, 0x1f, URZ ;  /* 0x0000001f08047890 */ /* 0x000fc8000fffe0ff */
[----:B------:R-:W-:-:S04]  /*02d0*/  USHF.R.S32.HI UR5, URZ, 0x1f, UR4 ;  /* 0x0000001fff057899 */ /* 0x000fc80008011404 */
[----:B------:R-:W-:Y:S01]  /*02e0*/  ULEA.HI UR5, UR5, UR4, URZ, 0x5 ;  /* 0x0000000405057291 */ /* 0x000fe2000f8f28ff */
[----:B---3--:R-:W-:Y:S04]  /*02f0*/  @!P0 STS [R4], R12 ;  /* 0x0000000c04008388 */ /* 0x008fe80000000800 */
[----:B------:R0:W-:Y:S04]  /*0300*/  @!P0 STS [R4+0x4], R13 ;  /* 0x0000040d04008388 */ /* 0x0001e80000000800 */
[----:B------:R1:W-:Y:S04]  /*0310*/  @!P0 STS [R4+0x8], R14 ;  /* 0x0000080e04008388 */ /* 0x0003e80000000800 */
[----:B------:R1:W-:Y:S04]  /*0320*/  @!P0 STS [R4+0xc], R15 ;  /* 0x00000c0f04008388 */ /* 0x0003e80000000800 */
[----:B--2---:R1:W-:Y:S04]  /*0330*/  @!P1 STS [R17], R20 ;  /* 0x0000001411009388 */ /* 0x0043e80000000800 */
[----:B------:R1:W-:Y:S04]  /*0340*/  @!P1 STS [R17+0x84], R21 ;  /* 0x0000841511009388 */ /* 0x0003e80000000800 */
[----:B------:R1:W-:Y:S04]  /*0350*/  @!P1 STS [R17+0x108], R22 ;  /* 0x0001081611009388 */ /* 0x0003e80000000800 */
[----:B------:R1:W-:Y:S01]  /*0360*/  @!P1 STS [R17+0x18c], R23 ;  /* 0x00018c1711009388 */ /* 0x0003e20000000800 */
[----:B0-----:R-:W-:Y:S01]  /*0370*/  HFMA2 R13, -RZ, RZ, 0, 0 ;  /* 0x00000000ff0d7431 */ /* 0x001fe200000001ff */
[----:B------:R-:W-:Y:S06]  /*0380*/  BAR.SYNC.DEFER_BLOCKING 0x0 ;  /* 0x0000000000007b1d */ /* 0x000fec0000010000 */
[----:B------:R-:W-:Y:S05]  /*0390*/  BRA.U !UP0, `(.L_x_0) ;  /* 0x0000000908d07547 */ /* 0x000fea000b800000 */
[----:B------:R-:W0:Y:S01]  /*03a0*/  LDC.64 R2, c[0x0][0x380] ;  /* 0x0000e000ff027b82 */ /* 0x000e220000000a00 */
[----:B------:R-:W-:Y:S01]  /*03b0*/  IMAD R13, R8, UR8, R7 ;  /* 0x00000008080d7c24 */ /* 0x000fe2000f8e0207 */
[----:B------:R-:W-:Y:S01]  /*03c0*/  USHF.R.S32.HI UR5, URZ, 0x5, UR5 ;  /* 0x00000005ff057899 */ /* 0x000fe20008011405 */
[----:B------:R-:W-:Y:S01]  /*03d0*/  VIADD R0, R0, 0x2100 ;  /* 0x0000210000007836 */ /* 0x000fe20000000000 */
[----:B------:R-:W-:Y:S01]  /*03e0*/  MOV R76, RZ ;  /* 0x000000ff004c7202 */ /* 0x000fe20000000f00 */
[----:B------:R-:W2:Y:S03]  /*03f0*/  LDCU UR9, c[0x0][0x398] ;  /* 0x00007300ff0977ac */ /* 0x000ea60008000800 */
[----:B------:R-:W-:Y:S01]  /*0400*/  LEA R19, R19, R0, 0x18 ;  /* 0x0000000013137211 */ /* 0x000fe200078ec0ff */
[----:B------:R-:W-:Y:S01]  /*0410*/  UISETP.LT.AND UP0, UPT, UR5, 0x1, UPT ;  /* 0x000000010500788c */ /* 0x000fe2000bf01270 */
[----:B------:R-:W3:Y:S02]  /*0420*/  LDCU UR10, c[0x0][0x39c] ;  /* 0x00007380ff0a77ac */ /* 0x000ee40008000800 */
[----:B-1----:R-:W-:Y:S01]  /*0430*/  LEA R14, R6, R19, 0x2 ;  /* 0x00000013060e7211 */ /* 0x002fe200078e10ff */
[----:B------:R-:W-:Y:S01]  /*0440*/  USEL UR4, UR5, 0x1, !UP0 ;  /* 0x0000000105047887 */ /* 0x000fe2000c000000 */
[----:B------:R-:W1:Y:S03]  /*0450*/  LDCU UR8, c[0x0][0x3a0] ;  /* 0x00007400ff0877ac */ /* 0x000e660008000800 */
[----:B------:R-:W-:Y:S01]  /*0460*/  UIADD3 UR4, UPT, UPT, -UR4, URZ, URZ ;  /* 0x000000ff04047290 */ /* 0x000fe2000fffe1ff */
[----:B0-----:R-:W-:Y:S01]  /*0470*/  IMAD.WIDE.U32 R2, R13, 0x4, R2 ;  /* 0x000000040d027825 */ /* 0x001fe200078e0002 */
[----:B------:R-:W-:-:S02]  /*0480*/  IADD3 R13, PT, PT, R9, 0x20, RZ ;  /* 0x00000020090d7810 */ /* 0x000fc40007ffe0ff */
[----:B------:R-:W-:-:S03]  /*0490*/  IADD3 R10, P0, PT, R2, 0x80, RZ ;  /* 0x00000080020a7810 */ /* 0x000fc60007f1e0ff */
[----:B------:R-:W-:Y:S01]  /*04a0*/  IMAD R12, R13, R16, RZ ;  /* 0x000000100d0c7224 */ /* 0x000fe200078e02ff */
[----:B-123--:R-:W-:-:S09]  /*04b0*/  IADD3.X R13, PT, PT, RZ, R3, RZ, P0, !PT ;  /* 0x00000003ff0d7210 */ /* 0x00efd200007fe4ff */
.L_x_2:
[C---:B------:R-:W-:Y:S02]  /*04c0*/  IADD3 R15, PT, PT, R76.reuse, 0x1, RZ ;  /* 0x000000014c0f7810 */ /* 0x040fe40007ffe0ff */
[----:B------:R-:W-:Y:S02]  /*04d0*/  LOP3.LUT R76, R76, 0x1, RZ, 0xc0, !PT ;  /* 0x000000014c4c7812 */ /* 0x000fe400078ec0ff */
[----:B------:R-:W-:-:S03]  /*04e0*/  ISETP.GE.AND P0, PT, R15, UR5, PT ;  /* 0x000000050f007c0c */ /* 0x000fc6000bf06270 */
[----:B0-----:R-:W-:-:S10]  /*04f0*/  IMAD R24, R76, 0x1080, R14 ;  /* 0x000010804c187824 */ /* 0x001fd400078e020e */
[----:B------:R-:W-:Y:S05]  /*0500*/  @P0 BRA `(.L_x_1) ;  /* 0x0000000000b80947 */ /* 0x000fea0003800000 */
[----:B------:R-:W-:-:S05]  /*0510*/  VIADD R0, R9, 0x20 ;  /* 0x0000002009007836 */ /* 0x000fca0000000000 */
[----:B------:R-:W-:Y:S02]  /*0520*/  ISETP.GE.U32.AND P0, PT, R0, UR8, PT ;  /* 0x0000000800007c0c */ /* 0x000fe4000bf06070 */
[----:B------:R-:W-:Y:S02]  /*0530*/  IADD3 R0, PT, PT, R7, 0x20, RZ ;  /* 0x0000002007007810 */ /* 0x000fe40007ffe0ff */
[----:B------:R-:W-:Y:S02]  /*0540*/  ISETP.GE.OR P0, PT, R11, UR10, P0 ;  /* 0x0000000a0b007c0c */ /* 0x000fe40008706670 */
[----:B------:R-:W-:-:S04]  /*0550*/  ISETP.GE.U32.AND P1, PT, R0, UR8, PT ;  /* 0x0000000800007c0c */ /* 0x000fc8000bf26070 */
[----:B------:R-:W-:-:S07]  /*0560*/  ISETP.GE.OR P1, PT, R8, UR9, P1 ;  /* 0x0000000908007c0c */ /* 0x000fce0008f26670 */
[----:B------:R-:W0:Y:S01]  /*0570*/  @!P0 LDC.64 R20, c[0x0][0x388] ;  /* 0x0000e200ff148b82 */ /* 0x000e220000000a00 */
[----:B------:R-:W-:-:S04]  /*0580*/  @!P0 IADD3 R0, P2, PT, R11, R12, RZ ;  /* 0x0000000c0b008210 */ /* 0x000fc80007f5e0ff */
[----:B------:R-:W-:Y:S02]  /*0590*/  @!P0 LEA.HI.X.SX32 R4, R11, RZ, 0x1, P2 ;  /* 0x000000ff0b048211 */ /* 0x000fe400010f0eff */
[----:B------:R-:W-:Y:S02]  /*05a0*/  @!P1 MOV R2, R10 ;  /* 0x0000000a00029202 */ /* 0x000fe40000000f00 */
[----:B------:R-:W-:-:S05]  /*05b0*/  @!P1 MOV R3, R13 ;  /* 0x0000000d00039202 */ /* 0x000fca0000000f00 */
[----:B------:R1:W2:Y:S01]  /*05c0*/  @!P1 LDG.E.128 R16, desc[UR6][R2.64] ;  /* 0x0000000602109981 */ /* 0x0002a2000c1e1d00 */
[----:B0-----:R-:W-:-:S04]  /*05d0*/  @!P0 LEA R20, P2, R0, R20, 0x2 ;  /* 0x0000001400148211 */ /* 0x001fc800078410ff */
[----:B------:R-:W-:-:S06]  /*05e0*/  @!P0 LEA.HI.X R21, R0, R21, R4, 0x2, P2 ;  /* 0x0000001500158211 */ /* 0x000fcc00010f1404 */
[----:B------:R-:W3:Y:S01]  /*05f0*/  @!P0 LDG.E.128 R20, desc[UR6][R20.64] ;  /* 0x0000000614148981 */ /* 0x000ee2000c1e1d00 */
[----:B------:R-:W0:Y:S01]  /*0600*/  S2R R27, SR_CgaCtaId ;  /* 0x00000000001b7919 */ /* 0x000e220000008800 */
[----:B------:R-:W4:Y:S01]  /*0610*/  S2R R25, SR_TID.Y ;  /* 0x0000000000197919 */ /* 0x000f220000002200 */
[----:B------:R-:W-:Y:S02]  /*0620*/  MOV R0, 0x400 ;  /* 0x0000040000007802 */ /* 0x000fe40000000f00 */
[----:B------:R-:W-:Y:S02]  /*0630*/  LOP3.LUT R4, R76, 0x1, RZ, 0x3c, !PT ;  /* 0x000000014c047812 */ /* 0x000fe400078e3cff */
[----:B0-----:R-:W-:Y:S02]  /*0640*/  LEA R26, R27, R0, 0x18 ;  /* 0x000000001b1a7211 */ /* 0x001fe400078ec0ff */
[----:B------:R-:W-:-:S04]  /*0650*/  IADD3 R0, PT, PT, R0, 0x2100, RZ ;  /* 0x0000210000007810 */ /* 0x000fc80007ffe0ff */
[----:B------:R-:W-:Y:S01]  /*0660*/  LEA R27, R27, R0, 0x18 ;  /* 0x000000001b1b7211 */ /* 0x000fe200078ec0ff */
[----:B----4-:R-:W-:-:S04]  /*0670*/  IMAD R5, R25, 0x84, R26 ;  /* 0x0000008419057824 */ /* 0x010fc800078e021a */
[C---:B------:R-:W-:Y:S02]  /*0680*/  IMAD R0, R4.reuse, 0x1080, R27 ;  /* 0x0000108004007824 */ /* 0x040fe400078e021b */
[C-C-:B-1----:R-:W-:Y:S02]  /*0690*/  @!P1 IMAD R3, R4.reuse, 0x1080, R5.reuse ;  /* 0x0000108004039824 */ /* 0x142fe400078e0205 */
[----:B------:R-:W-:Y:S02]  /*06a0*/  @P1 IMAD R27, R4, 0x1080, R5 ;  /* 0x00001080041b1824 */ /* 0x000fe400078e0205 */
[----:B------:R-:W-:Y:S01]  /*06b0*/  IMAD R25, R25, 0x210, R0 ;  /* 0x0000021019197824 */ /* 0x000fe200078e0200 */
[C---:B------:R-:W-:Y:S01]  /*06c0*/  @!P1 LEA R3, R6.reuse, R3, 0x4 ;  /* 0x0000000306039211 */ /* 0x040fe200078e20ff */
[----:B------:R-:W-:-:S03]  /*06d0*/  @P1 IMAD R27, R6, 0x10, R27 ;  /* 0x00000010061b1824 */ /* 0x000fc600078e021b */
[----:B------:R-:W-:Y:S01]  /*06e0*/  LEA R25, R6, R25, 0x2 ;  /* 0x0000001906197211 */ /* 0x000fe200078e10ff */
[----:B--2---:R0:W-:Y:S04]  /*06f0*/  @!P1 STS [R3], R16 ;  /* 0x0000001003009388 */ /* 0x0041e80000000800 */
[----:B------:R0:W-:Y:S04]  /*0700*/  @!P1 STS [R3+0x4], R17 ;  /* 0x0000041103009388 */ /* 0x0001e80000000800 */
[----:B------:R0:W-:Y:S04]  /*0710*/  @!P1 STS [R3+0x8], R18 ;  /* 0x0000081203009388 */ /* 0x0001e80000000800 */
[----:B------:R0:W-:Y:S04]  /*0720*/  @!P1 STS [R3+0xc], R19 ;  /* 0x00000c1303009388 */ /* 0x0001e80000000800 */
[----:B------:R0:W-:Y:S04]  /*0730*/  @P1 STS [R27], RZ ;  /* 0x000000ff1b001388 */ /* 0x0001e80000000800 */
[----:B------:R0:W-:Y:S04]  /*0740*/  @P1 STS [R27+0x4], RZ ;  /* 0x000004ff1b001388 */ /* 0x0001e80000000800 */
[----:B------:R0:W-:Y:S04]  /*0750*/  @P1 STS [R27+0x8], RZ ;  /* 0x000008ff1b001388 */ /* 0x0001e80000000800 */
[----:B------:R0:W-:Y:S04]  /*0760*/  @P1 STS [R27+0xc], RZ ;  /* 0x00000cff1b001388 */ /* 0x0001e80000000800 */
[----:B---3--:R0:W-:Y:S04]  /*0770*/  @!P0 STS [R25], R20 ;  /* 0x0000001419008388 */ /* 0x0081e80000000800 */
[----:B------:R0:W-:Y:S04]  /*0780*/  @!P0 STS [R25+0x84], R21 ;  /* 0x0000841519008388 */ /* 0x0001e80000000800 */
[----:B------:R0:W-:Y:S04]  /*0790*/  @!P0 STS [R25+0x108], R22 ;  /* 0x0001081619008388 */ /* 0x0001e80000000800 */
[----:B------:R0:W-:Y:S04]  /*07a0*/  @!P0 STS [R25+0x18c], R23 ;  /* 0x00018c1719008388 */ /* 0x0001e80000000800 */
[----:B------:R0:W-:Y:S04]  /*07b0*/  @P0 STS [R25], RZ ;  /* 0x000000ff19000388 */ /* 0x0001e80000000800 */
[----:B------:R0:W-:Y:S04]  /*07c0*/  @P0 STS [R25+0x84], RZ ;  /* 0x000084ff19000388 */ /* 0x0001e80000000800 */
[----:B------:R0:W-:Y:S04]  /*07d0*/  @P0 STS [R25+0x108], RZ ;  /* 0x000108ff19000388 */ /* 0x0001e80000000800 */
[----:B------:R0:W-:Y:S02]  /*07e0*/  @P0 STS [R25+0x18c], RZ ;  /* 0x00018cff19000388 */ /* 0x0001e40000000800 */
.L_x_1:
[----:B------:R-:W-:Y:S01]  /*07f0*/  IMAD R76, R76, 0x1080, R5 ;  /* 0x000010804c4c7824 */ /* 0x000fe200078e0205 */
[----:B0-----:R-:W0:Y:S01]  /*0800*/  LDC R16, c[0x0][0x39c] ;  /* 0x0000e700ff107b82 */ /* 0x001e220000000800 */
[----:B------:R-:W1:Y:S01]  /*0810*/  LDS R75, [R24] ;  /* 0x00000000184b7984 */ /* 0x000e620000000800 */
[----:B------:R-:W-:Y:S01]  /*0820*/  UIADD3 UR4, UPT, UPT, UR4, 0x1, URZ ;  /* 0x0000000104047890 */ /* 0x000fe2000fffe0ff */
[----:B------:R-:W-:Y:S02]  /*0830*/  IADD3 R10, P0, PT, R10, 0x80, RZ ;  /* 0x000000800a0a7810 */ /* 0x000fe40007f1e0ff */
[----:B------:R-:W2:Y:S01]  /*0840*/  LDS R74, [R24+0x84] ;  /* 0x00008400184a7984 */ /* 0x000ea20000000800 */
[----:B------:R-:W-:Y:S01]  /*0850*/  UISETP.NE.AND UP0, UPT, UR4, URZ, UPT ;  /* 0x000000ff0400728c */ /* 0x000fe2000bf05270 */
[----:B------:R-:W-:Y:S02]  /*0860*/  IADD3 R9, PT, PT, R9, 0x20, RZ ;  /* 0x0000002009097810 */ /* 0x000fe40007ffe0ff */
[----:B------:R-:W3:Y:S01]  /*0870*/  LDS R73, [R24+0x108] ;  /* 0x0001080018497984 */ /* 0x000ee20000000800 */
[----:B------:R-:W-:-:S02]  /*0880*/  IADD3 R7, PT, PT, R7, 0x20, RZ ;  /* 0x0000002007077810 */ /* 0x000fc40007ffe0ff */
[----:B------:R-:W-:Y:S01]  /*0890*/  IADD3.X R13, PT, PT, RZ, R13, RZ, P0, !PT ;  /* 0x0000000dff0d7210 */ /* 0x000fe200007fe4ff */
[----:B------:R-:W4:Y:S04]  /*08a0*/  LDS R71, [R24+0x18c] ;  /* 0x00018c0018477984 */ /* 0x000f280000000800 */
[----:B------:R-:W1:Y:S04]  /*08b0*/  LDS R72, [R24+0x210] ;  /* 0x0002100018487984 */ /* 0x000e680000000800 */
[----:B------:R-:W1:Y:S01]  /*08c0*/  LDS R69, [R24+0x294] ;  /* 0x0002940018457984 */ /* 0x000e620000000800 */
[----:B0-----:R-:W-:-:S03]  /*08d0*/  LEA R12, R16, R12, 0x5 ;  /* 0x0000000c100c7211 */ /* 0x001fc600078e28ff */
[----:B------:R-:W0:Y:S04]  /*08e0*/  LDS R70, [R24+0x318] ;  /* 0x0003180018467984 */ /* 0x000e280000000800 */
        /* <DEDUP_REMOVED lines=25> */
[----:B------:R-:W0:Y:S04]  /*0a80*/  LDS R4, [R76] ;  /* 0x000000004c047984 */ /* 0x000e280000000800 */
        /* <DEDUP_REMOVED lines=30> */
[----:B------:R5:W0:Y:S02]  /*0c70*/  LDS R77, [R76+0x7c] ;  /* 0x00007c004c4d7984 */ /* 0x000a240000000800 */
[----:B-----5:R-:W-:Y:S01]  /*0c80*/  MOV R76, R15 ;  /* 0x0000000f004c7202 */ /* 0x020fe20000000f00 */
[----:B------:R-:W-:Y:S06]  /*0c90*/  BAR.SYNC.DEFER_BLOCKING 0x0 ;  /* 0x0000000000007b1d */ /* 0x000fec0000010000 */
[----:B-1234-:R-:W-:Y:S05]  /*0ca0*/  BRA.U UP0, `(.L_x_2) ;  /* 0xfffffff900047547 */ /* 0x01efea000b83ffff */
[----:B0-----:R-:W-:Y:S01]  /*0cb0*/  FFMA R4, R4, R75, RZ ;  /* 0x0000004b04047223 */ /* 0x001fe200000000ff */
[----:B------:R-:W-:Y:S01]  /*0cc0*/  FFMA R3, R3, R74, RZ ;  /* 0x0000004a03037223 */ /* 0x000fe200000000ff */
[----:B------:R-:W-:Y:S01]  /*0cd0*/  FFMA R2, R2, R73, RZ ;  /* 0x0000004902027223 */ /* 0x000fe200000000ff */
[----:B------:R-:W-:Y:S01]  /*0ce0*/  FFMA R71, R0, R71, RZ ;  /* 0x0000004700477223 */ /* 0x000fe200000000ff */
[----:B------:R-:W-:Y:S01]  /*0cf0*/  FFMA R4, R43, R72, R4 ;  /* 0x000000482b047223 */ /* 0x000fe20000000004 */
        /* <DEDUP_REMOVED lines=26> */
[----:B------:R-:W-:-:S02]  /*0ea0*/  FFMA R20, R77, R44, R20 ;  /* 0x0000002c4d147223 */ /* 0x000fc40000000014 */
[----:B------:R-:W-:-:S04]  /*0eb0*/  FADD R3, R4, R3 ;  /* 0x0000000304037221 */ /* 0x000fc80000000000 */
[----:B------:R-:W-:-:S04]  /*0ec0*/  FADD R3, R2, R3 ;  /* 0x0000000302037221 */ /* 0x000fc80000000000 */
[----:B------:R-:W-:-:S07]  /*0ed0*/  FADD R13, R20, R3 ;  /* 0x00000003140d7221 */ /* 0x000fce0000000000 */
.L_x_0:
[----:B------:R-:W0:Y:S01]  /*0ee0*/  LDCU UR4, c[0x0][0x398] ;  /* 0x00007300ff0477ac */ /* 0x000e220008000800 */
[----:B------:R-:W-:-:S04]  /*0ef0*/  ISETP.GE.AND P0, PT, R11, R16, PT ;  /* 0x000000100b00720c */ /* 0x000fc80003f06270 */
[----:B0-----:R-:W-:-:S13]  /*0f00*/  ISETP.GE.OR P0, PT, R8, UR4, P0 ;  /* 0x0000000408007c0c */ /* 0x001fda0008706670 */
[----:B------:R-:W-:Y:S05]  /*0f10*/  @P0 EXIT ;  /* 0x000000000000094d */ /* 0x000fea0003800000 */
[----:B------:R-:W0:Y:S01]  /*0f20*/  LDC.64 R2, c[0x0][0x390] ;  /* 0x0000e400ff027b82 */ /* 0x000e220000000a00 */
[----:B------:R-:W-:-:S04]  /*0f30*/  IMAD R11, R8, R16, R11 ;  /* 0x00000010080b7224 */ /* 0x000fc800078e020b */
[----:B0-----:R-:W-:-:S05]  /*0f40*/  IMAD.WIDE R2, R11, 0x4, R2 ;  /* 0x000000040b027825 */ /* 0x001fca00078e0202 */
[----:B------:R-:W-:Y:S01]  /*0f50*/  STG.E desc[UR6][R2.64], R13 ;  /* 0x0000000d02007986 */ /* 0x000fe2000c101906 */
[----:B------:R-:W-:Y:S05]  /*0f60*/  EXIT ;  /* 0x000000000000794d */ /* 0x000fea0003800000 */
.L_x_3:
[----:B------:R-:W-:-:S00]  /*0f70*/  BRA `(.L_x_3) ;  /* 0xfffffffc00fc7947 */ /* 0x000fc0000383ffff */
[----:B------:R-:W-:-:S00]  /*0f80*/  NOP ;  /* 0x0000000000007918 */ /* 0x000fc00000000000 */
[----:B------:R-:W-:-:S00]  /*0f90*/  NOP ;  /* 0x0000000000007918 */ /* 0x000fc00000000000 */
[----:B------:R-:W-:-:S00]  /*0fa0*/  NOP ;  /* 0x0000000000007918 */ /* 0x000fc00000000000 */
[----:B------:R-:W-:-:S00]  /*0fb0*/  NOP ;  /* 0x0000000000007918 */ /* 0x000fc00000000000 */
[----:B------:R-:W-:-:S00]  /*0fc0*/  NOP ;  /* 0x0000000000007918 */ /* 0x000fc00000000000 */
[----:B------:R-:W-:-:S00]  /*0fd0*/  NOP ;  /* 0x0000000000007918 */ /* 0x000fc00000000000 */
[----:B------:R-:W-:-:S00]  /*0fe0*/  NOP ;  /* 0x0000000000007918 */ /* 0x000fc00000000000 */
[----:B------:R-:W-:-:S00]  /*0ff0*/  NOP ;  /* 0x0000000000007918 */ /* 0x000fc00000000000 */
.L_x_18:


//--------------------- .text.add_loop_unrolling_matmul --------------------------
	.section	.text.add_loop_unrolling_matmul,"ax",@progbits
	.align	128
        .global         add_loop_unrolling_matmul
        .type           add_loop_unrolling_matmul,@function
        .size           add_loop_unrolling_matmul,(.L_x_19 - add_loop_unrolling_matmul)
        .other          add_loop_unrolling_matmul,@"STO_CUDA_ENTRY STV_DEFAULT"
add_loop_unrolling_matmul:
.text.add_loop_unrolling_matmul:
[----:B------:R-:W-:Y:S01]  /*0000*/  LDC R1, c[0x0][0x37c] ;  /* 0x0000df00ff017b82 */ /* 0x000fe20000000800 */
[----:B------:R-:W0:Y:S01]  /*0010*/  S2R R4, SR_TID.Y ;  /* 0x0000000000047919 */ /* 0x000e220000002200 */
[----:B------:R-:W1:Y:S06]  /*0020*/  LDCU UR4, c[0x0][0x3a0] ;  /* 0x00007400ff0477ac */ /* 0x000e6c0008000800 */
[----:B------:R-:W0:Y:S01]  /*0030*/  LDC R5, c[0x0][0x364] ;  /* 0x0000d900ff057b82 */ /* 0x000e220000000800 */
[----:B------:R-:W-:Y:S01]  /*0040*/  HFMA2 R7, -RZ, RZ, 0, 0 ;  /* 0x00000000ff077431 */ /* 0x000fe200000001ff */
[----:B------:R-:W2:Y:S01]  /*0050*/  S2R R13, SR_TID.X ;  /* 0x00000000000d7919 */ /* 0x000ea20000002100 */
[----:B------:R-:W3:Y:S05]  /*0060*/  LDCU.64 UR6, c[0x0][0x358] ;  /* 0x00006b00ff0677ac */ /* 0x000eea0008000a00 */
[----:B------:R-:W0:Y:S08]  /*0070*/  S2UR UR5, SR_CTAID.Y ;  /* 0x00000000000579c3 */ /* 0x000e300000002600 */
[----:B------:R-:W2:Y:S01]  /*0080*/  S2UR UR8, SR_CTAID.X ;  /* 0x00000000000879c3 */ /* 0x000ea20000002500 */
[----:B-1----:R-:W-:-:S07]  /*0090*/  UISETP.GE.AND UP0, UPT, UR4, 0x1, UPT ;  /* 0x000000010400788c */ /* 0x002fce000bf06270 */
[----:B------:R-:W2:Y:S01]  /*00a0*/  LDC R8, c[0x0][0x360] ;  /* 0x0000d800ff087b82 */ /* 0x000ea20000000800 */
[----:B0-----:R-:W-:Y:S02]  /*00b0*/  IMAD R5, R5, UR5, R4 ;  /* 0x0000000505057c24 */ /* 0x001fe4000f8e0204 */
[----:B--2---:R-:W-:Y:S01]  /*00c0*/  IMAD R8, R8, UR8, R13 ;  /* 0x0000000808087c24 */ /* 0x004fe2000f8e020d */
[----:B---3--:R-:W-:Y:S06]  /*00d0*/  BRA.U !UP0, `(.L_x_4) ;  /* 0x00000009086c7547 */ /* 0x008fec000b800000 */
[----:B------:R-:W0:Y:S01]  /*00e0*/  S2R R9, SR_CgaCtaId ;  /* 0x0000000000097919 */ /* 0x000e220000008800 */
[----:B------:R-:W1:Y:S01]  /*00f0*/  LDC.64 R6, c[0x0][0x380] ;  /* 0x0000e000ff067b82 */ /* 0x000e620000000a00 */
[----:B------:R-:W2:Y:S01]  /*0100*/  LDCU.64 UR8, c[0x0][0x398] ;  /* 0x00007300ff0877ac */ /* 0x000ea20008000a00 */
[----:B------:R-:W-:Y:S02]  /*0110*/  MOV R0, 0x400 ;  /* 0x0000040000007802 */ /* 0x000fe40000000f00 */
[----:B------:R-:W-:Y:S01]  /*0120*/  SHF.L.U32 R10, R13, 0x2, RZ ;  /* 0x000000020d0a7819 */ /* 0x000fe200000006ff */
[----:B------:R-:W3:Y:S01]  /*0130*/  LDCU UR5, c[0x0][0x3a0] ;  /* 0x00007400ff0577ac */ /* 0x000ee20008000800 */
[----:B------:R-:W-:-:S03]  /*0140*/  IADD3 R2, PT, PT, R0, 0x1080, RZ ;  /* 0x0000108000027810 */ /* 0x000fc60007ffe0ff */
[----:B------:R-:W-:Y:S01]  /*0150*/  IMAD R3, R5, UR4, R10 ;  /* 0x0000000405037c24 */ /* 0x000fe2000f8e020a */
[----:B------:R-:W-:-:S04]  /*0160*/  UIADD3 UR4, UPT, UPT, UR4, 0x1f, URZ ;  /* 0x0000001f04047890 */ /* 0x000fc8000fffe0ff */
[----:B------:R-:W-:-:S04]  /*0170*/  USHF.R.U32.HI UR4, URZ, 0x5, UR4 ;  /* 0x00000005ff047899 */ /* 0x000fc80008011604 */
[----:B------:R-:W-:Y:S01]  /*0180*/  UIADD3 UR4, UPT, UPT, -UR4, URZ, URZ ;  /* 0x000000ff04047290 */ /* 0x000fe2000fffe1ff */
[----:B--2---:R-:W-:Y:S02]  /*0190*/  IMAD R15, R4, UR9, RZ ;  /* 0x00000009040f7c24 */ /* 0x004fe4000f8e02ff */
[----:B-1----:R-:W-:-:S03]  /*01a0*/  IMAD.WIDE.U32 R6, R3, 0x4, R6 ;  /* 0x0000000403067825 */ /* 0x002fc600078e0006 */
[----:B------:R-:W-:Y:S02]  /*01b0*/  SHF.L.U32 R15, R15, 0x2, RZ ;  /* 0x000000020f0f7819 */ /* 0x000fe400000006ff */
[C---:B0-----:R-:W-:Y:S02]  /*01c0*/  LEA R11, R9.reuse, R0, 0x18 ;  /* 0x00000000090b7211 */ /* 0x041fe400078ec0ff */
[----:B------:R-:W-:Y:S02]  /*01d0*/  LEA R2, R9, R2, 0x18 ;  /* 0x0000000209027211 */ /* 0x000fe400078ec0ff */
[C---:B------:R-:W-:Y:S01]  /*01e0*/  SHF.L.U32 R9, R4.reuse, 0x2, RZ ;  /* 0x0000000204097819 */ /* 0x040fe200000006ff */
[C---:B------:R-:W-:Y:S01]  /*01f0*/  IMAD R11, R4.reuse, 0x84, R11 ;  /* 0x00000084040b7824 */ /* 0x040fe200078e020b */
[----:B------:R-:W-:Y:S01]  /*0200*/  LEA R12, R13, R2, 0x2 ;  /* 0x000000020d0c7211 */ /* 0x000fe200078e10ff */
[----:B------:R-:W-:-:S03]  /*0210*/  IMAD R3, R4, 0x210, R2 ;  /* 0x0000021004037824 */ /* 0x000fc600078e0202 */
[----:B------:R-:W-:Y:S02]  /*0220*/  LEA R13, R13, R11, 0x4 ;  /* 0x0000000b0d0d7211 */ /* 0x000fe400078e20ff */
[----:B---3--:R-:W-:-:S07]  /*0230*/  IADD3 R14, PT, PT, R10, R3, RZ ;  /* 0x000000030a0e7210 */ /* 0x008fce0007ffe0ff */
.L_x_5:
[----:B0-----:R-:W0:Y:S01]  /*0240*/  LDC R4, c[0x0][0x39c] ;  /* 0x0000e700ff047b82 */ /* 0x001e220000000800 */
[----:B------:R-:W-:Y:S02]  /*0250*/  ISETP.GE.U32.AND P0, PT, R9, UR5, PT ;  /* 0x0000000509007c0c */ /* 0x000fe4000bf06070 */
[----:B------:R-:W-:Y:S02]  /*0260*/  CS2R R16, SRZ ;  /* 0x0000000000107805 */ /* 0x000fe4000001ff00 */
[----:B------:R-:W-:Y:S02]  /*0270*/  ISETP.GE.U32.AND P1, PT, R10, UR5, PT ;  /* 0x000000050a007c0c */ /* 0x000fe4000bf26070 */
[----:B------:R-:W-:Y:S02]  /*0280*/  CS2R R18, SRZ ;  /* 0x0000000000127805 */ /* 0x000fe4000001ff00 */
[----:B------:R-:W-:Y:S02]  /*0290*/  ISETP.GE.OR P1, PT, R5, UR8, P1 ;  /* 0x0000000805007c0c */ /* 0x000fe40008f26670 */
[----:B------:R-:W-:-:S11]  /*02a0*/  CS2R R22, SRZ ;  /* 0x0000000000167805 */ /* 0x000fd6000001ff00 */
[----:B------:R1:W2:Y:S01]  /*02b0*/  @!P1 LDG.E.128 R16, desc[UR6][R6.64] ;  /* 0x0000000606109981 */ /* 0x0002a2000c1e1d00 */
[----:B0-----:R-:W-:-:S13]  /*02c0*/  ISETP.GE.OR P0, PT, R8, R4, P0 ;  /* 0x000000040800720c */ /* 0x001fda0000706670 */
[----:B------:R-:W0:Y:S01]  /*02d0*/  @!P0 LDC.64 R20, c[0x0][0x388] ;  /* 0x0000e200ff148b82 */ /* 0x000e220000000a00 */
[----:B------:R-:W-:-:S04]  /*02e0*/  @!P0 IADD3 R0, P2, PT, R8, R15, RZ ;  /* 0x0000000f08008210 */ /* 0x000fc80007f5e0ff */
[----:B------:R-:W-:Y:S02]  /*02f0*/  @!P0 LEA.HI.X.SX32 R3, R8, RZ, 0x1, P2 ;  /* 0x000000ff08038211 */ /* 0x000fe400010f0eff */
[----:B0-----:R-:W-:-:S04]  /*0300*/  @!P0 LEA R2, P2, R0, R20, 0x2 ;  /* 0x0000001400028211 */ /* 0x001fc800078410ff */
[----:B------:R-:W-:Y:S02]  /*0310*/  @!P0 LEA.HI.X R3, R0, R21, R3, 0x2, P2 ;  /* 0x0000001500038211 */ /* 0x000fe400010f1403 */
[----:B------:R-:W-:-:S06]  /*0320*/  CS2R R20, SRZ ;  /* 0x0000000000147805 */ /* 0x000fcc000001ff00 */
[----:B------:R-:W3:Y:S01]  /*0330*/  @!P0 LDG.E.128 R20, desc[UR6][R2.64] ;  /* 0x0000000602148981 */ /* 0x000ee2000c1e1d00 */
[----:B------:R-:W-:Y:S01]  /*0340*/  LEA R15, R4, R15, 0x5 ;  /* 0x0000000f040f7211 */ /* 0x000fe200078e28ff */
[----:B------:R-:W-:-:S04]  /*0350*/  UIADD3 UR4, UPT, UPT, UR4, 0x1, URZ ;  /* 0x0000000104047890 */ /* 0x000fc8000fffe0ff */
[----:B------:R-:W-:Y:S01]  /*0360*/  UISETP.NE.AND UP0, UPT, UR4, URZ, UPT ;  /* 0x000000ff0400728c */ /* 0x000fe2000bf05270 */
[----:B-1----:R-:W-:Y:S02]  /*0370*/  IADD3 R6, P0, PT, R6, 0x80, RZ ;  /* 0x0000008006067810 */ /* 0x002fe40007f1e0ff */
[----:B------:R-:W-:Y:S02]  /*0380*/  IADD3 R9, PT, PT, R9, 0x20, RZ ;  /* 0x0000002009097810 */ /* 0x000fe40007ffe0ff */
[----:B------:R-:W-:Y:S02]  /*0390*/  IADD3 R10, PT, PT, R10, 0x20, RZ ;  /* 0x000000200a0a7810 */ /* 0x000fe40007ffe0ff */
[----:B------:R-:W-:Y:S01]  /*03a0*/  IADD3.X R7, PT, PT, RZ, R7, RZ, P0, !PT ;  /* 0x00000007ff077210 */ /* 0x000fe200007fe4ff */
[----:B--2---:R0:W-:Y:S04]  /*03b0*/  STS [R13], R16 ;  /* 0x000000100d007388 */ /* 0x0041e80000000800 */
[----:B------:R0:W-:Y:S04]  /*03c0*/  STS [R13+0x4], R17 ;  /* 0x000004110d007388 */ /* 0x0001e80000000800 */
[----:B------:R0:W-:Y:S04]  /*03d0*/  STS [R13+0x8], R18 ;  /* 0x000008120d007388 */ /* 0x0001e80000000800 */
[----:B------:R0:W-:Y:S04]  /*03e0*/  STS [R13+0xc], R19 ;  /* 0x00000c130d007388 */ /* 0x0001e80000000800 */
[----:B---3--:R0:W-:Y:S04]  /*03f0*/  STS [R14], R20 ;  /* 0x000000140e007388 */ /* 0x0081e80000000800 */
[----:B------:R0:W-:Y:S04]  /*0400*/  STS [R14+0x84], R21 ;  /* 0x000084150e007388 */ /* 0x0001e80000000800 */
[----:B------:R0:W-:Y:S04]  /*0410*/  STS [R14+0x108], R22 ;  /* 0x000108160e007388 */ /* 0x0001e80000000800 */
[----:B------:R0:W-:Y:S01]  /*0420*/  STS [R14+0x18c], R23 ;  /* 0x00018c170e007388 */ /* 0x0001e20000000800 */
[----:B------:R-:W-:Y:S06]  /*0430*/  BAR.SYNC.DEFER_BLOCKING 0x0 ;  /* 0x0000000000007b1d */ /* 0x000fec0000010000 */
[----:B------:R0:W1:Y:S04]  /*0440*/  LDS R2, [R11] ;  /* 0x000000000b027984 */ /* 0x0000680000000800 */
[----:B------:R0:W2:Y:S04]  /*0450*/  LDS R75, [R12] ;  /* 0x000000000c4b7984 */ /* 0x0000a80000000800 */
[----:B------:R0:W3:Y:S04]  /*0460*/  LDS R3, [R11+0x4] ;  /* 0x000004000b037984 */ /* 0x0000e80000000800 */
[----:B------:R0:W4:Y:S04]  /*0470*/  LDS R72, [R12+0x84] ;  /* 0x000084000c487984 */ /* 0x0001280000000800 */
[----:B------:R0:W0:Y:S04]  /*0480*/  LDS R4, [R11+0x8] ;  /* 0x000008000b047984 */ /* 0x0000280000000800 */
        /* <DEDUP_REMOVED lines=58> */
[----:B------:R0:W0:Y:S01]  /*0830*/  LDS R19, [R12+0xffc] ;  /* 0x000ffc000c137984 */ /* 0x0000220000000800 */
[----:B------:R-:W-:Y:S06]  /*0840*/  BAR.SYNC.DEFER_BLOCKING 0x0 ;  /* 0x0000000000007b1d */ /* 0x000fec0000010000 */
[----:B-1234-:R-:W-:Y:S05]  /*0850*/  BRA.U UP0, `(.L_x_5) ;  /* 0xfffffff900787547 */ /* 0x01efea000b83ffff */
[----:B------:R-:W-:Y:S01]  /*0860*/  FFMA R75, R2, R75, RZ ;  /* 0x0000004b024b7223 */ /* 0x000fe200000000ff */
[----:B------:R-:W-:Y:S01]  /*0870*/  FFMA R3, R3, R72, RZ ;  /* 0x0000004803037223 */ /* 0x000fe200000000ff */
[----:B0-----:R-:W-:Y:S01]  /*0880*/  FFMA R77, R4, R77, RZ ;  /* 0x0000004d044d7223 */ /* 0x001fe200000000ff */
        /* <DEDUP_REMOVED lines=32> */
.L_x_4:
[----:B------:R-:W0:Y:S02]  /*0a90*/  LDCU.64 UR4, c[0x0][0x398] ;  /* 0x00007300ff0477ac */ /* 0x000e240008000a00 */
[----:B0-----:R-:W-:-:S04]  /*0aa0*/  ISETP.GE.AND P0, PT, R8, UR5, PT ;  /* 0x0000000508007c0c */ /* 0x001fc8000bf06270 */
[----:B------:R-:W-:-:S13]  /*0ab0*/  ISETP.GE.OR P0, PT, R5, UR4, P0 ;  /* 0x0000000405007c0c */ /* 0x000fda0008706670 */
[----:B------:R-:W-:Y:S05]  /*0ac0*/  @P0 EXIT ;  /* 0x000000000000094d */ /* 0x000fea0003800000 */
[----:B------:R-:W0:Y:S01]  /*0ad0*/  LDC.64 R2, c[0x0][0x390] ;  /* 0x0000e400ff027b82 */ /* 0x000e220000000a00 */
[----:B------:R-:W-:-:S04]  /*0ae0*/  IMAD R5, R5, UR5, R8 ;  /* 0x0000000505057c24 */ /* 0x000fc8000f8e0208 */
[----:B0-----:R-:W-:-:S05]  /*0af0*/  IMAD.WIDE R2, R5, 0x4, R2 ;  /* 0x0000000405027825 */ /* 0x001fca00078e0202 */
[----:B------:R-:W-:Y:S01]  /*0b00*/  STG.E desc[UR6][R2.64], R7 ;  /* 0x0000000702007986 */ /* 0x000fe2000c101906 */
[----:B------:R-:W-:Y:S05]  /*0b10*/  EXIT ;  /* 0x000000000000794d */ /* 0x000fea0003800000 */
.L_x_6:
        /* <DEDUP_REMOVED lines=14> */
.L_x_19:


//--------------------- .text.float4_coalesced_matmul --------------------------
	.section	.text.float4_coalesced_matmul,"ax",@progbits
	.align	128
        .global         float4_coalesced_matmul
        .type           float4_coalesced_matmul,@function
        .size           float4_coalesced_matmul,(.L_x_20 - float4_coalesced_matmul)
        .other          float4_coalesced_matmul,@"STO_CUDA_ENTRY STV_DEFAULT"
float4_coalesced_matmul:
.text.float4_coalesced_matmul:
        /* <DEDUP_REMOVED lines=14> */
[----:B------:R-:W0:Y:S01]  /*00e0*/  S2UR UR7, SR_CgaCtaId ;  /* 0x00000000000779c3 */ /* 0x000e220000008800 */
[----:B------:R-:W-:Y:S01]  /*00f0*/  SHF.L.U32 R22, R20, 0x2, RZ ;  /* 0x0000000214167819 */ /* 0x000fe200000006ff */
[----:B------:R-:W1:Y:S01]  /*0100*/  LDCU.64 UR10, c[0x0][0x398] ;  /* 0x00007300ff0a77ac */ /* 0x000e620008000a00 */
[----:B------:R-:W-:Y:S02]  /*0110*/  SHF.L.U32 R4, R21, 0x2, RZ ;  /* 0x0000000215047819 */ /* 0x000fe400000006ff */
[----:B------:R-:W-:Y:S01]  /*0120*/  MOV R25, RZ ;  /* 0x000000ff00197202 */ /* 0x000fe20000000f00 */
[----:B------:R-:W-:Y:S01]  /*0130*/  UMOV UR5, 0x400 ;  /* 0x0000040000057882 */ /* 0x000fe20000000000 */
[----:B------:R-:W-:Y:S01]  /*0140*/  UIADD3 UR4, UPT, UPT, UR6, 0x1f, URZ ;  /* 0x0000001f06047890 */ /* 0x000fe2000fffe0ff */
[----:B------:R-:W2:Y:S01]  /*0150*/  LDC.64 R2, c[0x0][0x380] ;  /* 0x0000e000ff027b82 */ /* 0x000ea20000000a00 */
[----:B------:R-:W-:Y:S01]  /*0160*/  IMAD R5, R24, UR6, R22 ;  /* 0x0000000618057c24 */ /* 0x000fe2000f8e0216 */
[----:B------:R-:W-:Y:S01]  /*0170*/  UIADD3 UR6, UPT, UPT, UR5, 0x1000, URZ ;  /* 0x0000100005067890 */ /* 0x000fe2000fffe0ff */
[----:B------:R-:W-:Y:S01]  /*0180*/  MOV R6, R22 ;  /* 0x0000001600067202 */ /* 0x000fe20000000f00 */
[----:B------:R-:W-:Y:S01]  /*0190*/  USHF.R.U32.HI UR4, URZ, 0x5, UR4 ;  /* 0x00000005ff047899 */ /* 0x000fe20008011604 */
[----:B------:R-:W3:Y:S03]  /*01a0*/  LDCU UR12, c[0x0][0x3a0] ;  /* 0x00007400ff0c77ac */ /* 0x000ee60008000800 */
[----:B------:R-:W4:Y:S01]  /*01b0*/  LDC R0, c[0x0][0x39c] ;  /* 0x0000e700ff007b82 */ /* 0x000f220000000800 */
[----:B------:R-:W-:-:S02]  /*01c0*/  UIADD3 UR4, UPT, UPT, -UR4, URZ, URZ ;  /* 0x000000ff04047290 */ /* 0x000fc4000fffe1ff */
[----:B0-----:R-:W-:Y:S02]  /*01d0*/  ULEA UR6, UR7, UR6, 0x18 ;  /* 0x0000000607067291 */ /* 0x001fe4000f8ec0ff */
[----:B------:R-:W-:-:S04]  /*01e0*/  ULEA UR5, UR7, UR5, 0x18 ;  /* 0x0000000507057291 */ /* 0x000fc8000f8ec0ff */
[----:B------:R-:W-:Y:S01]  /*01f0*/  IADD3 R7, PT, PT, R22, UR6, RZ ;  /* 0x0000000616077c10 */ /* 0x000fe2000fffe0ff */
[----:B--2---:R-:W-:-:S03]  /*0200*/  IMAD.WIDE.U32 R2, R5, 0x4, R2 ;  /* 0x0000000405027825 */ /* 0x004fc600078e0002 */
[C---:B------:R-:W-:Y:S02]  /*0210*/  LEA R7, R21.reuse, R7, 0x9 ;  /* 0x0000000715077211 */ /* 0x040fe400078e48ff */
[----:B------:R-:W-:Y:S01]  /*0220*/  MOV R5, R3 ;  /* 0x0000000300057202 */ /* 0x000fe20000000f00 */
[C---:B-1----:R-:W-:Y:S01]  /*0230*/  IMAD R3, R21.reuse, UR11, RZ ;  /* 0x0000000b15037c24 */ /* 0x042fe2000f8e02ff */
[----:B------:R-:W-:-:S04]  /*0240*/  LEA R21, R21, UR5, 0x7 ;  /* 0x0000000515157c11 */ /* 0x000fc8000f8e38ff */
[----:B------:R-:W-:Y:S02]  /*0250*/  SHF.L.U32 R3, R3, 0x2, RZ ;  /* 0x0000000203037819 */ /* 0x000fe400000006ff */
[----:B---34-:R-:W-:-:S07]  /*0260*/  LEA R20, R20, R21, 0x4 ;  /* 0x0000001514147211 */ /* 0x018fce00078e20ff */
.L_x_8:
[----:B------:R-:W-:Y:S02]  /*0270*/  ISETP.GE.U32.AND P0, PT, R4, UR12, PT ;  /* 0x0000000c04007c0c */ /* 0x000fe4000bf06070 */
[----:B------:R-:W-:Y:S02]  /*0280*/  CS2R R12, SRZ ;  /* 0x00000000000c7805 */ /* 0x000fe4000001ff00 */
[----:B------:R-:W-:Y:S02]  /*0290*/  ISETP.GE.U32.AND P1, PT, R6, UR12, PT ;  /* 0x0000000c06007c0c */ /* 0x000fe4000bf26070 */
[----:B------:R-:W-:Y:S02]  /*02a0*/  CS2R R14, SRZ ;  /* 0x00000000000e7805 */ /* 0x000fe4000001ff00 */
[----:B------:R-:W-:Y:S02]  /*02b0*/  ISETP.GE.OR P0, PT, R23, R0, P0 ;  /* 0x000000001700720c */ /* 0x000fe40000706670 */
[----:B------:R-:W-:-:S11]  /*02c0*/  ISETP.GE.OR P1, PT, R24, UR10, P1 ;  /* 0x0000000a18007c0c */ /* 0x000fd60008f26670 */
[----:B------:R-:W0:Y:S01]  /*02d0*/  @!P0 LDC.64 R8, c[0x0][0x388] ;  /* 0x0000e200ff088b82 */ /* 0x000e220000000a00 */
[C---:B------:R-:W-:Y:S02]  /*02e0*/  @!P0 IADD3 R10, P2, PT, R23.reuse, R3, RZ ;  /* 0x00000003170a8210 */ /* 0x040fe40007f5e0ff */
[----:B------:R-:W-:Y:S02]  /*02f0*/  @!P1 MOV R28, R2 ;  /* 0x00000002001c9202 */ /* 0x000fe40000000f00 */
[----:B------:R-:W-:Y:S02]  /*0300*/  @!P0 LEA.HI.X.SX32 R11, R23, RZ, 0x1, P2 ;  /* 0x000000ff170b8211 */ /* 0x000fe400010f0eff */
[----:B------:R-:W-:Y:S02]  /*0310*/  @!P1 MOV R29, R5 ;  /* 0x00000005001d9202 */ /* 0x000fe40000000f00 */
[----:B0-----:R-:W-:-:S04]  /*0320*/  @!P0 LEA R26, P2, R10, R8, 0x2 ;  /* 0x000000080a1a8211 */ /* 0x001fc800078410ff */
[----:B------:R-:W-:Y:S02]  /*0330*/  @!P0 LEA.HI.X R27, R10, R9, R11, 0x2, P2 ;  /* 0x000000090a1b8211 */ /* 0x000fe400010f140b */
[----:B------:R-:W-:Y:S02]  /*0340*/  CS2R R8, SRZ ;  /* 0x0000000000087805 */ /* 0x000fe4000001ff00 */
[----:B------:R-:W-:Y:S01]  /*0350*/  CS2R R10, SRZ ;  /* 0x00000000000a7805 */ /* 0x000fe2000001ff00 */
[----:B------:R-:W2:Y:S05]  /*0360*/  @!P0 LDG.E.128 R12, desc[UR8][R26.64] ;  /* 0x000000081a0c8981 */ /* 0x000eaa000c1e1d00 */
[----:B------:R-:W3:Y:S01]  /*0370*/  @!P1 LDG.E.128 R8, desc[UR8][R28.64] ;  /* 0x000000081c089981 */ /* 0x000ee2000c1e1d00 */
[----:B------:R-:W-:-:S04]  /*0380*/  UIADD3 UR4, UPT, UPT, UR4, 0x1, URZ ;  /* 0x0000000104047890 */ /* 0x000fc8000fffe0ff */
[----:B------:R-:W-:Y:S01]  /*0390*/  UISETP.NE.AND UP0, UPT, UR4, URZ, UPT ;  /* 0x000000ff0400728c */ /* 0x000fe2000bf05270 */
[----:B------:R-:W-:Y:S02]  /*03a0*/  IADD3 R2, P0, PT, R2, 0x80, RZ ;  /* 0x0000008002027810 */ /* 0x000fe40007f1e0ff */
[----:B------:R-:W-:Y:S01]  /*03b0*/  IADD3 R4, PT, PT, R4, 0x20, RZ ;  /* 0x0000002004047810 */ /* 0x000fe20007ffe0ff */
[----:B---3--:R-:W-:Y:S04]  /*03c0*/  STS.128 [R20], R8 ;  /* 0x0000000814007388 */ /* 0x008fe80000000c00 */
[----:B--2---:R-:W-:Y:S04]  /*03d0*/  STS [R7], R12 ;  /* 0x0000000c07007388 */ /* 0x004fe80000000800 */
[----:B------:R-:W-:Y:S04]  /*03e0*/  STS [R7+0x80], R13 ;  /* 0x0000800d07007388 */ /* 0x000fe80000000800 */
[----:B------:R-:W-:Y:S04]  /*03f0*/  STS [R7+0x100], R14 ;  /* 0x0001000e07007388 */ /* 0x000fe80000000800 */
[----:B------:R-:W-:Y:S01]  /*0400*/  STS [R7+0x180], R15 ;  /* 0x0001800f07007388 */ /* 0x000fe20000000800 */
[----:B------:R-:W-:Y:S06]  /*0410*/  BAR.SYNC.DEFER_BLOCKING 0x0 ;  /* 0x0000000000007b1d */ /* 0x000fec0000010000 */
[----:B------:R-:W-:Y:S04]  /*0420*/  LDS R26, [R22+UR6] ;  /* 0x00000006161a7984 */ /* 0x000fe80008000800 */
[----:B------:R-:W0:Y:S04]  /*0430*/  LDS.128 R16, [R21] ;  /* 0x0000000015107984 */ /* 0x000e280000000c00 */
[----:B------:R-:W1:Y:S04]  /*0440*/  LDS R29, [R22+UR6+0x80] ;  /* 0x00008006161d7984 */ /* 0x000e680008000800 */
[----:B------:R-:W2:Y:S04]  /*0450*/  LDS R13, [R22+UR6+0x100] ;  /* 0x00010006160d7984 */ /* 0x000ea80008000800 */
[----:B------:R-:W3:Y:S04]  /*0460*/  LDS R28, [R22+UR6+0x180] ;  /* 0x00018006161c7984 */ /* 0x000ee80008000800 */
[----:B------:R-:W-:Y:S04]  /*0470*/  LDS R27, [R22+UR6+0x200] ;  /* 0x00020006161b7984 */ /* 0x000fe80008000800 */
[----:B------:R-:W4:Y:S01]  /*0480*/  LDS.128 R8, [R21+0x10] ;  /* 0x0000100015087984 */ /* 0x000f220000000c00 */
[----:B0-----:R-:W-:-:S03]  /*0490*/  FFMA R26, R16, R26, R25 ;  /* 0x0000001a101a7223 */ /* 0x001fc60000000019 */
[----:B------:R-:W0:Y:S01]  /*04a0*/  LDS R16, [R22+UR6+0x280] ;  /* 0x0002800616107984 */ /* 0x000e220008000800 */
[----:B-1----:R-:W-:-:S03]  /*04b0*/  FFMA R26, R29, R17, R26 ;  /* 0x000000111d1a7223 */ /* 0x002fc6000000001a */
[----:B------:R-:W1:Y:S01]  /*04c0*/  LDS R29, [R22+UR6+0x300] ;  /* 0x00030006161d7984 */ /* 0x000e620008000800 */
[----:B--2---:R-:W-:-:S03]  /*04d0*/  FFMA R13, R13, R18, R26 ;  /* 0x000000120d0d7223 */ /* 0x004fc6000000001a */
[----:B------:R-:W2:Y:S01]  /*04e0*/  LDS R26, [R22+UR6+0x380] ;  /* 0x00038006161a7984 */ /* 0x000ea20008000800 */
[----:B---3--:R-:W-:-:S03]  /*04f0*/  FFMA R19, R28, R19, R13 ;  /* 0x000000131c137223 */ /* 0x008fc6000000000d */
[----:B------:R-:W-:Y:S04]  /*0500*/  LDS R25, [R22+UR6+0x400] ;  /* 0x0004000616197984 */ /* 0x000fe80008000800 */
[----:B------:R-:W3:Y:S04]  /*0510*/  LDS.128 R12, [R21+0x20] ;  /* 0x00002000150c7984 */ /* 0x000ee80000000c00 */
[----:B------:R-:W5:Y:S01]  /*0520*/  LDS R18, [R22+UR6+0x480] ;  /* 0x0004800616127984 */ /* 0x000f620008000800 */
[----:B----4-:R-:W-:-:S03]  /*0530*/  FFMA R19, R8, R27, R19 ;  /* 0x0000001b08137223 */ /* 0x010fc60000000013 */
[----:B------:R-:W4:Y:S04]  /*0540*/  LDS R17, [R22+UR6+0x500] ;  /* 0x0005000616117984 */ /* 0x000f280008000800 */
[----:B------:R-:W4:Y:S01]  /*0550*/  LDS R28, [R22+UR6+0x580] ;  /* 0x00058006161c7984 */ /* 0x000f220008000800 */
[----:B0-----:R-:W-:-:S03]  /*0560*/  FFMA R16, R16, R9, R19 ;  /* 0x0000000910107223 */ /* 0x001fc60000000013 */
[----:B------:R-:W-:Y:S01]  /*0570*/  LDS R19, [R22+UR6+0x600] ;  /* 0x0006000616137984 */ /* 0x000fe20008000800 */
[----:B-1----:R-:W-:-:S03]  /*0580*/  FFMA R29, R29, R10, R16 ;  /* 0x0000000a1d1d7223 */ /* 0x002fc60000000010 */
[----:B------:R-:W-:Y:S01]  /*0590*/  LDS R16, [R22+UR6+0x680] ;  /* 0x0006800616107984 */ /* 0x000fe20008000800 */
[----:B--2---:R-:W-:-:S03]  /*05a0*/  FFMA R29, R26, R11, R29 ;  /* 0x0000000b1a1d7223 */ /* 0x004fc6000000001d */
[----:B------:R-:W0:Y:S04]  /*05b0*/  LDS.128 R8, [R21+0x30] ;  /* 0x0000300015087984 */ /* 0x000e280000000c00 */
[----:B------:R-:W-:Y:S01]  /*05c0*/  LDS R26, [R22+UR6+0x780] ;  /* 0x00078006161a7984 */ /* 0x000fe20008000800 */
[----:B---3--:R-:W-:-:S04]  /*05d0*/  FFMA R25, R12, R25, R29 ;  /* 0x000000190c197223 */ /* 0x008fc8000000001d */
[----:B-----5:R-:W-:Y:S02]  /*05e0*/  FFMA R18, R18, R13, R25 ;  /* 0x0000000d12127223 */ /* 0x020fe40000000019 */
[----:B------:R-:W1:Y:S02]  /*05f0*/  LDS R25, [R22+UR6+0x700] ;  /* 0x0007000616197984 */ /* 0x000e640008000800 */
[----:B----4-:R-:W-:Y:S02]  /*0600*/  FFMA R17, R17, R14, R18 ;  /* 0x0000000e11117223 */ /* 0x010fe40000000012 */
[----:B------:R-:W-:Y:S02]  /*0610*/  LDS R18, [R22+UR6+0x880] ;  /* 0x0008800616127984 */ /* 0x000fe40008000800 */
[----:B------:R-:W-:Y:S02]  /*0620*/  FFMA R27, R28, R15, R17 ;  /* 0x0000000f1c1b7223 */ /* 0x000fe40000000011 */
[----:B------:R-:W-:Y:S04]  /*0630*/  LDS R17, [R22+UR6+0x800] ;  /* 0x0008000616117984 */ /* 0x000fe80008000800 */
[----:B------:R-:W2:Y:S04]  /*0640*/  LDS.128 R12, [R21+0x40] ;  /* 0x00004000150c7984 */ /* 0x000ea80000000c00 */
[----:B------:R-:W-:Y:S01]  /*0650*/  LDS R28, [R22+UR6+0x980] ;  /* 0x00098006161c7984 */ /* 0x000fe20008000800 */
[----:B0-----:R-:W-:-:S03]  /*0660*/  FFMA R19, R8, R19, R27 ;  /* 0x0000001308137223 */ /* 0x001fc6000000001b */
[----:B------:R-:W0:Y:S01]  /*0670*/  LDS R27, [R22+UR6+0x900] ;  /* 0x00090006161b7984 */ /* 0x000e220008000800 */
[----:B------:R-:W-:-:S03]  /*0680*/  FFMA R16, R16, R9, R19 ;  /* 0x0000000910107223 */ /* 0x000fc60000000013 */
[----:B------:R-:W-:Y:S01]  /*0690*/  LDS R19, [R22+UR6+0xa00] ;  /* 0x000a000616137984 */ /* 0x000fe20008000800 */
[----:B-1----:R-:W-:-:S03]  /*06a0*/  FFMA R25, R25, R10, R16 ;  /* 0x0000000a19197223 */ /* 0x002fc60000000010 */
[----:B------:R-:W-:Y:S01]  /*06b0*/  LDS R16, [R22+UR6+0xa80] ;  /* 0x000a800616107984 */ /* 0x000fe20008000800 */
[----:B------:R-:W-:-:S03]  /*06c0*/  FFMA R25, R26, R11, R25 ;  /* 0x0000000b1a197223 */ /* 0x000fc60000000019 */
[----:B------:R-:W1:Y:S04]  /*06d0*/  LDS.128 R8, [R21+0x50] ;  /* 0x0000500015087984 */ /* 0x000e680000000c00 */
[----:B------:R-:W-:Y:S01]  /*06e0*/  LDS R26, [R22+UR6+0xb80] ;  /* 0x000b8006161a7984 */ /* 0x000fe20008000800 */
[----:B--2---:R-:W-:-:S03]  /*06f0*/  FFMA R17, R12, R17, R25 ;  /* 0x000000110c117223 */ /* 0x004fc60000000019 */
[----:B------:R-:W-:Y:S01]  /*0700*/  LDS R25, [R22+UR6+0xc00] ;  /* 0x000c000616197984 */ /* 0x000fe20008000800 */
[----:B------:R-:W-:-:S03]  /*0710*/  FFMA R18, R18, R13, R17 ;  /* 0x0000000d12127223 */ /* 0x000fc60000000011 */
[----:B------:R-:W2:Y:S01]  /*0720*/  LDS R17, [R22+UR6+0xb00] ;  /* 0x000b000616117984 */ /* 0x000ea20008000800 */
[----:B0-----:R-:W-:-:S03]  /*0730*/  FFMA R27, R27, R14, R18 ;  /* 0x0000000e1b1b7223 */ /* 0x001fc60000000012 */
[----:B------:R-:W-:Y:S01]  /*0740*/  LDS R18, [R22+UR6+0xc80] ;  /* 0x000c800616127984 */ /* 0x000fe20008000800 */
[----:B------:R-:W-:-:S03]  /*0750*/  FFMA R27, R28, R15, R27 ;  /* 0x0000000f1c1b7223 */ /* 0x000fc6000000001b */
[----:B------:R-:W0:Y:S04]  /*0760*/  LDS.128 R12, [R21+0x60] ;  /* 0x00006000150c7984 */ /* 0x000e280000000c00 */
[----:B------:R-:W-:Y:S01]  /*0770*/  LDS R28, [R22+UR6+0xf00] ;  /* 0x000f0006161c7984 */ /* 0x000fe20008000800 */
[----:B-1----:R-:W-:-:S04]  /*0780*/  FFMA R19, R8, R19, R27 ;  /* 0x0000001308137223 */ /* 0x002fc8000000001b */
[----:B------:R-:W-:Y:S02]  /*0790*/  FFMA R16, R16, R9, R19 ;  /* 0x0000000910107223 */ /* 0x000fe40000000013 */
[----:B------:R-:W1:Y:S02]  /*07a0*/  LDS R19, [R22+UR6+0xd00] ;  /* 0x000d000616137984 */ /* 0x000e640008000800 */
[----:B--2---:R-:W-:Y:S02]  /*07b0*/  FFMA R17, R17, R10, R16 ;  /* 0x0000000a11117223 */ /* 0x004fe40000000010 */
[----:B------:R-:W2:Y:S02]  /*07c0*/  LDS R16, [R22+UR6+0xd80] ;  /* 0x000d800616107984 */ /* 0x000ea40008000800 */
[----:B------:R-:W-:Y:S02]  /*07d0*/  FFMA R27, R26, R11, R17 ;  /* 0x0000000b1a1b7223 */ /* 0x000fe40000000011 */
[----:B------:R-:W-:Y:S04]  /*07e0*/  LDS R17, [R22+UR6+0xe00] ;  /* 0x000e000616117984 */ /* 0x000fe80008000800 */
[----:B------:R-:W3:Y:S01]  /*07f0*/  LDS.128 R8, [R21+0x70] ;  /* 0x0000700015087984 */ /* 0x000ee20000000c00 */
[----:B0-----:R-:W-:-:S03]  /*0800*/  FFMA R25, R12, R25, R27 ;  /* 0x000000190c197223 */ /* 0x001fc6000000001b */
[----:B------:R-:W0:Y:S01]  /*0810*/  LDS R12, [R22+UR6+0xe80] ;  /* 0x000e8006160c7984 */ /* 0x000e220008000800 */
[----:B------:R-:W-:-:S03]  /*0820*/  FFMA R26, R18, R13, R25 ;  /* 0x0000000d121a7223 */ /* 0x000fc60000000019 */
[----:B------:R-:W4:Y:S01]  /*0830*/  LDS R18, [R22+UR6+0xf80] ;  /* 0x000f800616127984 */ /* 0x000f220008000800 */
[----:B-1----:R-:W-:-:S04]  /*0840*/  FFMA R19, R19, R14, R26 ;  /* 0x0000000e13137223 */ /* 0x002fc8000000001a */
[----:B--2---:R-:W-:-:S04]  /*0850*/  FFMA R15, R16, R15, R19 ;  /* 0x0000000f100f7223 */ /* 0x004fc80000000013 */
[----:B---3--:R-:W-:Y:S01]  /*0860*/  FFMA R15, R8, R17, R15 ;  /* 0x00000011080f7223 */ /* 0x008fe2000000000f */
[----:B------:R-:W-:-:S03]  /*0870*/  IADD3 R6, PT, PT, R6, 0x20, RZ ;  /* 0x0000002006067810 */ /* 0x000fc60007ffe0ff */
[----:B0-----:R-:W-:-:S04]  /*0880*/  FFMA R9, R12, R9, R15 ;  /* 0x000000090c097223 */ /* 0x001fc8000000000f */
[----:B------:R-:W-:Y:S01]  /*0890*/  FFMA R9, R28, R10, R9 ;  /* 0x0000000a1c097223 */ /* 0x000fe20000000009 */
[----:B------:R-:W-:Y:S02]  /*08a0*/  LEA R3, R0, R3, 0x5 ;  /* 0x0000000300037211 */ /* 0x000fe400078e28ff */
[----:B------:R-:W-:Y:S01]  /*08b0*/  IADD3.X R5, PT, PT, RZ, R5, RZ, P0, !PT ;  /* 0x00000005ff057210 */ /* 0x000fe200007fe4ff */
[----:B----4-:R-:W-:Y:S01]  /*08c0*/  FFMA R25, R18, R11, R9 ;  /* 0x0000000b12197223 */ /* 0x010fe20000000009 */
[----:B------:R-:W-:Y:S06]  /*08d0*/  BAR.SYNC.DEFER_BLOCKING 0x0 ;  /* 0x0000000000007b1d */ /* 0x000fec0000010000 */
[----:B------:R-:W-:Y:S05]  /*08e0*/  BRA.U UP0, `(.L_x_8) ;  /* 0xfffffff900607547 */ /* 0x000fea000b83ffff */
.L_x_7:
        /* <DEDUP_REMOVED lines=9> */
.L_x_9:
        /* <DEDUP_REMOVED lines=16> */
.L_x_20:


//--------------------- .text.primitive_coalesced_matmul --------------------------
	.section	.text.primitive_coalesced_matmul,"ax",@progbits
	.align	128
        .global         primitive_coalesced_matmul
        .type           primitive_coalesced_matmul,@function
        .size           primitive_coalesced_matmul,(.L_x_21 - primitive_coalesced_matmul)
        .other          primitive_coalesced_matmul,@"STO_CUDA_ENTRY STV_DEFAULT"
primitive_coalesced_matmul:
.text.primitive_coalesced_matmul:
        /* <DEDUP_REMOVED lines=15> */
[----:B------:R-:W1:Y:S01]  /*00f0*/  LDCU UR11, c[0x0][0x39c] ;  /* 0x00007380ff0b77ac */ /* 0x000e620008000800 */
[----:B------:R-:W-:Y:S01]  /*0100*/  MOV R21, RZ ;  /* 0x000000ff00157202 */ /* 0x000fe20000000f00 */
[----:B------:R-:W-:Y:S01]  /*0110*/  IMAD R6, R19, UR10, R16 ;  /* 0x0000000a13067c24 */ /* 0x000fe2000f8e0210 */
[----:B------:R-:W-:Y:S01]  /*0120*/  UMOV UR5, 0x400 ;  /* 0x0000040000057882 */ /* 0x000fe20000000000 */
[----:B------:R-:W-:-:S03]  /*0130*/  UIADD3 UR4, UPT, UPT, UR10, 0x1f, URZ ;  /* 0x0000001f0a047890 */ /* 0x000fc6000fffe0ff */
[----:B------:R-:W2:Y:S01]  /*0140*/  LDC R0, c[0x0][0x39c] ;  /* 0x0000e700ff007b82 */ /* 0x000ea20000000800 */
[----:B------:R-:W-:Y:S02]  /*0150*/  UIADD3 UR6, UPT, UPT, UR5, 0x1000, URZ ;  /* 0x0000100005067890 */ /* 0x000fe4000fffe0ff */
[----:B------:R-:W-:Y:S01]  /*0160*/  USHF.R.U32.HI UR4, URZ, 0x5, UR4 ;  /* 0x00000005ff047899 */ /* 0x000fe20008011604 */
[----:B------:R-:W3:Y:S01]  /*0170*/  LDCU UR13, c[0x0][0x3a0] ;  /* 0x00007400ff0d77ac */ /* 0x000ee20008000800 */
[----:B------:R-:W4:Y:S01]  /*0180*/  LDCU UR12, c[0x0][0x398] ;  /* 0x00007300ff0c77ac */ /* 0x000f220008000800 */
[----:B-1----:R-:W-:Y:S01]  /*0190*/  IMAD R7, R17, UR11, R18 ;  /* 0x0000000b11077c24 */ /* 0x002fe2000f8e0212 */
[----:B------:R-:W-:Y:S02]  /*01a0*/  UIADD3 UR4, UPT, UPT, -UR4, URZ, URZ ;  /* 0x000000ff04047290 */ /* 0x000fe4000fffe1ff */
[----:B0-----:R-:W-:Y:S02]  /*01b0*/  ULEA UR5, UR7, UR5, 0x18 ;  /* 0x0000000507057291 */ /* 0x001fe4000f8ec0ff */
[----:B------:R-:W-:-:S04]  /*01c0*/  ULEA UR6, UR7, UR6, 0x18 ;  /* 0x0000000607067291 */ /* 0x000fc8000f8ec0ff */
[C---:B------:R-:W-:Y:S02]  /*01d0*/  LEA R5, R17.reuse, UR5, 0x7 ;  /* 0x0000000511057c11 */ /* 0x040fe4000f8e38ff */
[C---:B------:R-:W-:Y:S02]  /*01e0*/  LEA R2, R16.reuse, UR6, 0x2 ;  /* 0x0000000610027c11 */ /* 0x040fe4000f8e10ff */
[----:B------:R-:W-:Y:S02]  /*01f0*/  LEA R4, R16, R5, 0x2 ;  /* 0x0000000510047211 */ /* 0x000fe400078e10ff */
[----:B---34-:R-:W-:-:S07]  /*0200*/  LEA R3, R17, R2, 0x7 ;  /* 0x0000000211037211 */ /* 0x018fce00078e38ff */
.L_x_11:
[----:B------:R-:W-:Y:S01]  /*0210*/  ISETP.GE.U32.AND P1, PT, R16, UR13, PT ;  /* 0x0000000d10007c0c */ /* 0x000fe2000bf26070 */
[----:B------:R-:W-:Y:S01]  /*0220*/  HFMA2 R24, -RZ, RZ, 0, 0 ;  /* 0x00000000ff187431 */ /* 0x000fe200000001ff */
[----:B------:R-:W-:Y:S02]  /*0230*/  ISETP.GE.U32.AND P0, PT, R17, UR13, PT ;  /* 0x0000000d11007c0c */ /* 0x000fe4000bf06070 */
[----:B------:R-:W-:Y:S02]  /*0240*/  ISETP.GE.OR P1, PT, R19, UR12, P1 ;  /* 0x0000000c13007c0c */ /* 0x000fe40008f26670 */
[----:B--2---:R-:W-:Y:S02]  /*0250*/  ISETP.GE.OR P0, PT, R18, R0, P0 ;  /* 0x000000001200720c */ /* 0x004fe40000706670 */
[----:B------:R-:W-:-:S09]  /*0260*/  MOV R29, RZ ;  /* 0x000000ff001d7202 */ /* 0x000fd20000000f00 */
[----:B------:R-:W0:Y:S08]  /*0270*/  @!P1 LDC.64 R10, c[0x0][0x380] ;  /* 0x0000e000ff0a9b82 */ /* 0x000e300000000a00 */
[----:B------:R-:W1:Y:S01]  /*0280*/  @!P0 LDC.64 R8, c[0x0][0x388] ;  /* 0x0000e200ff088b82 */ /* 0x000e620000000a00 */
[----:B0-----:R-:W-:-:S05]  /*0290*/  @!P1 IMAD.WIDE.U32 R10, R6, 0x4, R10 ;  /* 0x00000004060a9825 */ /* 0x001fca00078e000a */
[----:B------:R-:W2:Y:S01]  /*02a0*/  @!P1 LDG.E R29, desc[UR8][R10.64] ;  /* 0x000000080a1d9981 */ /* 0x000ea2000c1e1900 */
[----:B-1----:R-:W-:-:S05]  /*02b0*/  @!P0 IMAD.WIDE.U32 R22, R7, 0x4, R8 ;  /* 0x0000000407168825 */ /* 0x002fca00078e0008 */
[----:B------:R-:W3:Y:S01]  /*02c0*/  @!P0 LDG.E R24, desc[UR8][R22.64] ;  /* 0x0000000816188981 */ /* 0x000ee2000c1e1900 */
[----:B------:R-:W-:-:S04]  /*02d0*/  UIADD3 UR4, UPT, UPT, UR4, 0x1, URZ ;  /* 0x0000000104047890 */ /* 0x000fc8000fffe0ff */
[----:B------:R-:W-:Y:S01]  /*02e0*/  UISETP.NE.AND UP0, UPT, UR4, URZ, UPT ;  /* 0x000000ff0400728c */ /* 0x000fe2000bf05270 */
[----:B------:R-:W-:Y:S01]  /*02f0*/  IADD3 R17, PT, PT, R17, 0x20, RZ ;  /* 0x0000002011117810 */ /* 0x000fe20007ffe0ff */
[----:B--2---:R-:W-:Y:S04]  /*0300*/  STS [R4], R29 ;  /* 0x0000001d04007388 */ /* 0x004fe80000000800 */
[----:B---3--:R-:W-:Y:S01]  /*0310*/  STS [R3], R24 ;  /* 0x0000001803007388 */ /* 0x008fe20000000800 */
[----:B------:R-:W-:Y:S06]  /*0320*/  BAR.SYNC.DEFER_BLOCKING 0x0 ;  /* 0x0000000000007b1d */ /* 0x000fec0000010000 */
[----:B------:R-:W-:Y:S04]  /*0330*/  LDS R28, [R2] ;  /* 0x00000000021c7984 */ /* 0x000fe80000000800 */
[----:B------:R-:W0:Y:S04]  /*0340*/  LDS.128 R12, [R5] ;  /* 0x00000000050c7984 */ /* 0x000e280000000c00 */
[----:B------:R-:W1:Y:S04]  /*0350*/  LDS R23, [R2+0x80] ;  /* 0x0000800002177984 */ /* 0x000e680000000800 */
[----:B------:R-:W2:Y:S04]  /*0360*/  LDS R27, [R2+0x100] ;  /* 0x00010000021b7984 */ /* 0x000ea80000000800 */
[----:B------:R-:W3:Y:S04]  /*0370*/  LDS R26, [R2+0x180] ;  /* 0x00018000021a7984 */ /* 0x000ee80000000800 */
[----:B------:R-:W-:Y:S04]  /*0380*/  LDS R25, [R2+0x200] ;  /* 0x0002000002197984 */ /* 0x000fe80000000800 */
[----:B------:R-:W4:Y:S04]  /*0390*/  LDS.128 R8, [R5+0x10] ;  /* 0x0000100005087984 */ /* 0x000f280000000c00 */
[----:B------:R-:W5:Y:S04]  /*03a0*/  LDS R20, [R2+0x280] ;  /* 0x0002800002147984 */ /* 0x000f680000000800 */
[----:B------:R-:W-:Y:S04]  /*03b0*/  LDS R24, [R2+0x380] ;  /* 0x0003800002187984 */ /* 0x000fe80000000800 */
[----:B------:R-:W-:Y:S01]  /*03c0*/  LDS R22, [R2+0x480] ;  /* 0x0004800002167984 */ /* 0x000fe20000000800 */
[----:B0-----:R-:W-:-:S03]  /*03d0*/  FFMA R12, R12, R28, R21 ;  /* 0x0000001c0c0c7223 */ /* 0x001fc60000000015 */
[----:B------:R-:W0:Y:S01]  /*03e0*/  LDS R21, [R2+0x300] ;  /* 0x0003000002157984 */ /* 0x000e220000000800 */
[----:B-1----:R-:W-:-:S03]  /*03f0*/  FFMA R12, R23, R13, R12 ;  /* 0x0000000d170c7223 */ /* 0x002fc6000000000c */
[----:B------:R-:W-:Y:S01]  /*0400*/  LDS R23, [R2+0x400] ;  /* 0x0004000002177984 */ /* 0x000fe20000000800 */
[----:B--2---:R-:W-:-:S04]  /*0410*/  FFMA R27, R27, R14, R12 ;  /* 0x0000000e1b1b7223 */ /* 0x004fc8000000000c */
[----:B---3--:R-:W-:Y:S02]  /*0420*/  FFMA R27, R26, R15, R27 ;  /* 0x0000000f1a1b7223 */ /* 0x008fe4000000001b */
[----:B------:R-:W1:Y:S04]  /*0430*/  LDS.128 R12, [R5+0x20] ;  /* 0x00002000050c7984 */ /* 0x000e680000000c00 */
[----:B------:R-:W-:Y:S01]  /*0440*/  LDS R26, [R2+0x580] ;  /* 0x00058000021a7984 */ /* 0x000fe20000000800 */
[----:B----4-:R-:W-:-:S03]  /*0450*/  FFMA R27, R8, R25, R27 ;  /* 0x00000019081b7223 */ /* 0x010fc6000000001b */
[----:B------:R-:W2:Y:S01]  /*0460*/  LDS R25, [R2+0x500] ;  /* 0x0005000002197984 */ /* 0x000ea20000000800 */
[----:B-----5:R-:W-:-:S04]  /*0470*/  FFMA R20, R20, R9, R27 ;  /* 0x0000000914147223 */ /* 0x020fc8000000001b */
[----:B0-----:R-:W-:Y:S02]  /*0480*/  FFMA R21, R21, R10, R20 ;  /* 0x0000000a15157223 */ /* 0x001fe40000000014 */
[----:B------:R-:W-:Y:S02]  /*0490*/  LDS R20, [R2+0x680] ;  /* 0x0006800002147984 */ /* 0x000fe40000000800 */
[----:B------:R-:W-:Y:S02]  /*04a0*/  FFMA R27, R24, R11, R21 ;  /* 0x0000000b181b7223 */ /* 0x000fe40000000015 */
[----:B------:R-:W-:Y:S04]  /*04b0*/  LDS R21, [R2+0x600] ;  /* 0x0006000002157984 */ /* 0x000fe80000000800 */
[----:B------:R-:W0:Y:S01]  /*04c0*/  LDS.128 R8, [R5+0x30] ;  /* 0x0000300005087984 */ /* 0x000e220000000c00 */
[----:B-1----:R-:W-:-:S03]  /*04d0*/  FFMA R27, R12, R23, R27 ;  /* 0x000000170c1b7223 */ /* 0x002fc6000000001b */
[----:B------:R-:W1:Y:S01]  /*04e0*/  LDS R23, [R2+0x700] ;  /* 0x0007000002177984 */ /* 0x000e620000000800 */
[----:B------:R-:W-:-:S03]  /*04f0*/  FFMA R22, R22, R13, R27 ;  /* 0x0000000d16167223 */ /* 0x000fc6000000001b */
[----:B------:R-:W3:Y:S01]  /*0500*/  LDS R24, [R2+0x780] ;  /* 0x0007800002187984 */ /* 0x000ee20000000800 */
[----:B--2---:R-:W-:-:S03]  /*0510*/  FFMA R25, R25, R14, R22 ;  /* 0x0000000e19197223 */ /* 0x004fc60000000016 */
[----:B------:R-:W-:Y:S01]  /*0520*/  LDS R22, [R2+0x880] ;  /* 0x0008800002167984 */ /* 0x000fe20000000800 */
[----:B------:R-:W-:-:S03]  /*0530*/  FFMA R27, R26, R15, R25 ;  /* 0x0000000f1a1b7223 */ /* 0x000fc60000000019 */
[----:B------:R-:W-:Y:S04]  /*0540*/  LDS R25, [R2+0x800] ;  /* 0x0008000002197984 */ /* 0x000fe80000000800 */
[----:B------:R-:W2:Y:S04]  /*0550*/  LDS.128 R12, [R5+0x40] ;  /* 0x00004000050c7984 */ /* 0x000ea80000000c00 */
[----:B------:R-:W-:Y:S01]  /*0560*/  LDS R26, [R2+0x980] ;  /* 0x00098000021a7984 */ /* 0x000fe20000000800 */
[----:B0-----:R-:W-:-:S03]  /*0570*/  FFMA R27, R8, R21, R27 ;  /* 0x00000015081b7223 */ /* 0x001fc6000000001b */
[----:B------:R-:W0:Y:S01]  /*0580*/  LDS R21, [R2+0x900] ;  /* 0x0009000002157984 */ /* 0x000e220000000800 */
[----:B------:R-:W-:-:S04]  /*0590*/  FFMA R20, R20, R9, R27 ;  /* 0x0000000914147223 */ /* 0x000fc8000000001b */
[----:B-1----:R-:W-:Y:S02]  /*05a0*/  FFMA R23, R23, R10, R20 ;  /* 0x0000000a17177223 */ /* 0x002fe40000000014 */
[----:B------:R-:W-:Y:S02]  /*05b0*/  LDS R20, [R2+0xa80] ;  /* 0x000a800002147984 */ /* 0x000fe40000000800 */
[----:B---3--:R-:W-:Y:S02]  /*05c0*/  FFMA R27, R24, R11, R23 ;  /* 0x0000000b181b7223 */ /* 0x008fe40000000017 */
[----:B------:R-:W-:Y:S04]  /*05d0*/  LDS R23, [R2+0xa00] ;  /* 0x000a000002177984 */ /* 0x000fe80000000800 */
[----:B------:R-:W1:Y:S01]  /*05e0*/  LDS.128 R8, [R5+0x50] ;  /* 0x0000500005087984 */ /* 0x000e620000000c00 */
[----:B--2---:R-:W-:-:S03]  /*05f0*/  FFMA R27, R12, R25, R27 ;  /* 0x000000190c1b7223 */ /* 0x004fc6000000001b */
[----:B------:R-:W2:Y:S01]  /*0600*/  LDS R25, [R2+0xb00] ;  /* 0x000b000002197984 */ /* 0x000ea20000000800 */
[----:B------:R-:W-:-:S03]  /*0610*/  FFMA R12, R22, R13, R27 ;  /* 0x0000000d160c7223 */ /* 0x000fc6000000001b */
[----:B------:R-:W3:Y:S04]  /*0620*/  LDS R22, [R2+0xb80] ;  /* 0x000b800002167984 */ /* 0x000ee80000000800 */
[----:B------:R-:W-:Y:S01]  /*0630*/  LDS R24, [R2+0xc80] ;  /* 0x000c800002187984 */ /* 0x000fe20000000800 */
[----:B0-----:R-:W-:-:S04]  /*0640*/  FFMA R21, R21, R14, R12 ;  /* 0x0000000e15157223 */ /* 0x001fc8000000000c */
[----:B------:R-:W-:Y:S02]  /*0650*/  FFMA R27, R26, R15, R21 ;  /* 0x0000000f1a1b7223 */ /* 0x000fe40000000015 */
[----:B------:R-:W-:Y:S04]  /*0660*/  LDS R21, [R2+0xc00] ;  /* 0x000c000002157984 */ /* 0x000fe80000000800 */
[----:B------:R-:W0:Y:S01]  /*0670*/  LDS.128 R12, [R5+0x60] ;  /* 0x00006000050c7984 */ /* 0x000e220000000c00 */
[----:B-1----:R-:W-:-:S04]  /*0680*/  FFMA R23, R8, R23, R27 ;  /* 0x0000001708177223 */ /* 0x002fc8000000001b */
[----:B------:R-:W-:Y:S02]  /*0690*/  FFMA R20, R20, R9, R23 ;  /* 0x0000000914147223 */ /* 0x000fe40000000017 */
[----:B------:R-:W1:Y:S02]  /*06a0*/  LDS R23, [R2+0xd00] ;  /* 0x000d000002177984 */ /* 0x000e640000000800 */
[----:B--2---:R-:W-:Y:S02]  /*06b0*/  FFMA R25, R25, R10, R20 ;  /* 0x0000000a19197223 */ /* 0x004fe40000000014 */
[----:B------:R-:W2:Y:S02]  /*06c0*/  LDS R20, [R2+0xd80] ;  /* 0x000d800002147984 */ /* 0x000ea40000000800 */
[----:B---3--:R-:W-:Y:S02]  /*06d0*/  FFMA R27, R22, R11, R25 ;  /* 0x0000000b161b7223 */ /* 0x008fe40000000019 */
[----:B------:R-:W-:Y:S04]  /*06e0*/  LDS R25, [R2+0xe00] ;  /* 0x000e000002197984 */ /* 0x000fe80000000800 */
[----:B------:R-:W3:Y:S04]  /*06f0*/  LDS.128 R8, [R5+0x70] ;  /* 0x0000700005087984 */ /* 0x000ee80000000c00 */
[----:B------:R-:W4:Y:S01]  /*0700*/  LDS R22, [R2+0xe80] ;  /* 0x000e800002167984 */ /* 0x000f220000000800 */
[----:B0-----:R-:W-:-:S03]  /*0710*/  FFMA R27, R12, R21, R27 ;  /* 0x000000150c1b7223 */ /* 0x001fc6000000001b */
[----:B------:R-:W0:Y:S04]  /*0720*/  LDS R21, [R2+0xf00] ;  /* 0x000f000002157984 */ /* 0x000e280000000800 */
[----:B------:R-:W5:Y:S01]  /*0730*/  LDS R12, [R2+0xf80] ;  /* 0x000f8000020c7984 */ /* 0x000f620000000800 */
[----:B------:R-:W-:-:S04]  /*0740*/  FFMA R24, R24, R13, R27 ;  /* 0x0000000d18187223 */ /* 0x000fc8000000001b */
[----:B-1----:R-:W-:-:S04]  /*0750*/  FFMA R23, R23, R14, R24 ;  /* 0x0000000e17177223 */ /* 0x002fc80000000018 */
[----:B--2---:R-:W-:-:S04]  /*0760*/  FFMA R15, R20, R15, R23 ;  /* 0x0000000f140f7223 */ /* 0x004fc80000000017 */
[----:B---3--:R-:W-:-:S04]  /*0770*/  FFMA R15, R8, R25, R15 ;  /* 0x00000019080f7223 */ /* 0x008fc8000000000f */
[----:B----4-:R-:W-:Y:S01]  /*0780*/  FFMA R22, R22, R9, R15 ;  /* 0x0000000916167223 */ /* 0x010fe2000000000f */
[----:B------:R-:W-:Y:S02]  /*0790*/  IADD3 R16, PT, PT, R16, 0x20, RZ ;  /* 0x0000002010107810 */ /* 0x000fe40007ffe0ff */
[----:B------:R-:W-:Y:S02]  /*07a0*/  IADD3 R6, PT, PT, R6, 0x20, RZ ;  /* 0x0000002006067810 */ /* 0x000fe40007ffe0ff */
[----:B------:R-:W-:Y:S01]  /*07b0*/  LEA R7, R0, R7, 0x5 ;  /* 0x0000000700077211 */ /* 0x000fe200078e28ff */
[----:B0-----:R-:W-:-:S04]  /*07c0*/  FFMA R21, R21, R10, R22 ;  /* 0x0000000a15157223 */ /* 0x001fc80000000016 */
[----:B-----5:R-:W-:Y:S01]  /*07d0*/  FFMA R21, R12, R11, R21 ;  /* 0x0000000b0c157223 */ /* 0x020fe20000000015 */
[----:B------:R-:W-:Y:S06]  /*07e0*/  BAR.SYNC.DEFER_BLOCKING 0x0 ;  /* 0x0000000000007b1d */ /* 0x000fec0000010000 */
[----:B------:R-:W-:Y:S05]  /*07f0*/  BRA.U UP0, `(.L_x_11) ;  /* 0xfffffff900847547 */ /* 0x000fea000b83ffff */
.L_x_10:
        /* <DEDUP_REMOVED lines=9> */
.L_x_12:
        /* <DEDUP_REMOVED lines=15> */
.L_x_21:


//--------------------- .text.primitive_matmul    --------------------------
	.section	.text.primitive_matmul,"ax",@progbits
	.align	128
        .global         primitive_matmul
        .type           primitive_matmul,@function
        .size           primitive_matmul,(.L_x_22 - primitive_matmul)
        .other          primitive_matmul,@"STO_CUDA_ENTRY STV_DEFAULT"
primitive_matmul:
.text.primitive_matmul:
[----:B------:R-:W-:Y:S01]  /*0000*/  LDC R1, c[0x0][0x37c] ;  /* 0x0000df00ff017b82 */ /* 0x000fe20000000800 */
[----:B------:R-:W0:Y:S07]  /*0010*/  S2R R5, SR_TID.X ;  /* 0x0000000000057919 */ /* 0x000e2e0000002100 */
[----:B------:R-:W1:Y:S01]  /*0020*/  LDC R19, c[0x0][0x364] ;  /* 0x0000d900ff137b82 */ /* 0x000e620000000800 */
[----:B------:R-:W1:Y:S07]  /*0030*/  S2R R4, SR_TID.Y ;  /* 0x0000000000047919 */ /* 0x000e6e0000002200 */
[----:B------:R-:W0:Y:S08]  /*0040*/  S2UR UR5, SR_CTAID.X ;  /* 0x00000000000579c3 */ /* 0x000e300000002500 */
[----:B------:R-:W0:Y:S08]  /*0050*/  LDC R0, c[0x0][0x360] ;  /* 0x0000d800ff007b82 */ /* 0x000e300000000800 */
[----:B------:R-:W1:Y:S08]  /*0060*/  S2UR UR4, SR_CTAID.Y ;  /* 0x00000000000479c3 */ /* 0x000e700000002600 */
[----:B------:R-:W2:Y:S01]  /*0070*/  LDC.64 R2, c[0x0][0x398] ;  /* 0x0000e600ff027b82 */ /* 0x000ea20000000a00 */
[----:B0-----:R-:W-:-:S02]  /*0080*/  IMAD R0, R0, UR5, R5 ;  /* 0x0000000500007c24 */ /* 0x001fc4000f8e0205 */
[----:B-1----:R-:W-:-:S03]  /*0090*/  IMAD R19, R19, UR4, R4 ;  /* 0x0000000413137c24 */ /* 0x002fc6000f8e0204 */
[----:B--2---:R-:W-:-:S04]  /*00a0*/  ISETP.GE.AND P0, PT, R0, R3, PT ;  /* 0x000000030000720c */ /* 0x004fc80003f06270 */
[----:B------:R-:W-:-:S13]  /*00b0*/  ISETP.GE.OR P0, PT, R19, R2, P0 ;  /* 0x000000021300720c */ /* 0x000fda0000706670 */
[----:B------:R-:W-:Y:S05]  /*00c0*/  @P0 EXIT ;  /* 0x000000000000094d */ /* 0x000fea0003800000 */
[----:B------:R-:W0:Y:S01]  /*00d0*/  LDC R2, c[0x0][0x3a0] ;  /* 0x0000e800ff027b82 */ /* 0x000e220000000800 */
[----:B------:R-:W1:Y:S01]  /*00e0*/  LDCU.64 UR4, c[0x0][0x358] ;  /* 0x00006b00ff0477ac */ /* 0x000e620008000a00 */
[----:B------:R-:W-:Y:S01]  /*00f0*/  HFMA2 R24, -RZ, RZ, 0, 0 ;  /* 0x00000000ff187431 */ /* 0x000fe200000001ff */
[----:B0-----:R-:W-:-:S13]  /*0100*/  ISETP.GE.AND P0, PT, R2, 0x1, PT ;  /* 0x000000010200780c */ /* 0x001fda0003f06270 */
[----:B-1----:R-:W-:Y:S05]  /*0110*/  @!P0 BRA `(.L_x_13) ;  /* 0x0000000400e08947 */ /* 0x002fea0003800000 */
[C---:B------:R-:W-:Y:S01]  /*0120*/  ISETP.GE.U32.AND P1, PT, R2.reuse, 0x8, PT ;  /* 0x000000080200780c */ /* 0x040fe20003f26070 */
[----:B------:R-:W-:Y:S01]  /*0130*/  IMAD R20, R19, R2, RZ ;  /* 0x0000000213147224 */ /* 0x000fe200078e02ff */
[----:B------:R-:W-:Y:S02]  /*0140*/  LOP3.LUT R27, R2, 0x7, RZ, 0xc0, !PT ;  /* 0x00000007021b7812 */ /* 0x000fe400078ec0ff */
[----:B------:R-:W-:Y:S02]  /*0150*/  MOV R24, RZ ;  /* 0x000000ff00187202 */ /* 0x000fe40000000f00 */
[----:B------:R-:W-:Y:S02]  /*0160*/  ISETP.NE.AND P0, PT, R27, RZ, PT ;  /* 0x000000ff1b00720c */ /* 0x000fe40003f05270 */
[----:B------:R-:W-:-:S05]  /*0170*/  MOV R21, RZ ;  /* 0x000000ff00157202 */ /* 0x000fca0000000f00 */
[----:B------:R-:W-:Y:S06]  /*0180*/  @!P1 BRA `(.L_x_14) ;  /* 0x0000000000c49947 */ /* 0x000fec0003800000 */
[----:B------:R-:W0:Y:S01]  /*0190*/  LDC.64 R4, c[0x0][0x380] ;  /* 0x0000e000ff047b82 */ /* 0x000e220000000a00 */
[----:B------:R-:W-:Y:S02]  /*01a0*/  LOP3.LUT R21, R2, 0x7ffffff8, RZ, 0xc0, !PT ;  /* 0x7ffffff802157812 */ /* 0x000fe400078ec0ff */
[----:B------:R-:W-:Y:S02]  /*01b0*/  MOV R24, RZ ;  /* 0x000000ff00187202 */ /* 0x000fe40000000f00 */
[----:B------:R-:W-:Y:S02]  /*01c0*/  MOV R18, R0 ;  /* 0x0000000000127202 */ /* 0x000fe40000000f00 */
[----:B------:R-:W-:Y:S01]  /*01d0*/  IADD3 R22, PT, PT, -R21, RZ, RZ ;  /* 0x000000ff15167210 */ /* 0x000fe20007ffe1ff */
[----:B0-----:R-:W-:-:S03]  /*01e0*/  IMAD.WIDE.U32 R4, R20, 0x4, R4 ;  /* 0x0000000414047825 */ /* 0x001fc600078e0004 */
[----:B------:R-:W-:-:S04]  /*01f0*/  IADD3 R6, P1, PT, R4, 0x10, RZ ;  /* 0x0000001004067810 */ /* 0x000fc80007f3e0ff */
[----:B------:R-:W-:-:S09]  /*0200*/  IADD3.X R7, PT, PT, RZ, R5, RZ, P1, !PT ;  /* 0x00000005ff077210 */ /* 0x000fd20000ffe4ff */
.L_x_15:
[----:B------:R-:W0:Y:S01]  /*0210*/  LDC.64 R16, c[0x0][0x388] ;  /* 0x0000e200ff107b82 */ /* 0x000e220000000a00 */
[----:B------:R-:W-:Y:S02]  /*0220*/  MOV R4, R6 ;  /* 0x0000000600047202 */ /* 0x000fe40000000f00 */
[----:B------:R-:W-:-:S05]  /*0230*/  MOV R5, R7 ;  /* 0x0000000700057202 */ /* 0x000fca0000000f00 */
[----:B------:R-:W2:Y:S04]  /*0240*/  LDG.E R25, desc[UR4][R4.64+-0x10] ;  /* 0xfffff00404197981 */ /* 0x000ea8000c1e1900 */
[----:B------:R-:W3:Y:S04]  /*0250*/  LDG.E R23, desc[UR4][R4.64+-0xc] ;  /* 0xfffff40404177981 */ /* 0x000ee8000c1e1900 */
[----:B------:R-:W4:Y:S04]  /*0260*/  LDG.E R29, desc[UR4][R4.64+-0x8] ;  /* 0xfffff804041d7981 */ /* 0x000f28000c1e1900 */
[----:B------:R-:W5:Y:S01]  /*0270*/  LDG.E R28, desc[UR4][R4.64+-0x4] ;  /* 0xfffffc04041c7981 */ /* 0x000f62000c1e1900 */
[----:B0-----:R-:W-:-:S05]  /*0280*/  IMAD.WIDE R16, R18, 0x4, R16 ;  /* 0x0000000412107825 */ /* 0x001fca00078e0210 */
[----:B------:R0:W2:Y:S01]  /*0290*/  LDG.E R26, desc[UR4][R16.64] ;  /* 0x00000004101a7981 */ /* 0x0000a2000c1e1900 */
[----:B------:R-:W-:-:S04]  /*02a0*/  IMAD.WIDE R14, R3, 0x4, R16 ;  /* 0x00000004030e7825 */ /* 0x000fc800078e0210 */
[C---:B------:R-:W-:Y:S02]  /*02b0*/  IMAD.WIDE R6, R3.reuse, 0x4, R14 ;  /* 0x0000000403067825 */ /* 0x040fe400078e020e */
[----:B------:R-:W3:Y:S02]  /*02c0*/  LDG.E R14, desc[UR4][R14.64] ;  /* 0x000000040e0e7981 */ /* 0x000ee4000c1e1900 */
[C---:B------:R-:W-:Y:S02]  /*02d0*/  IMAD.WIDE R10, R3.reuse, 0x4, R6 ;  /* 0x00000004030a7825 */ /* 0x040fe400078e0206 */
[----:B------:R-:W4:Y:S02]  /*02e0*/  LDG.E R6, desc[UR4][R6.64] ;  /* 0x0000000406067981 */ /* 0x000f24000c1e1900 */
[C---:B------:R-:W-:Y:S02]  /*02f0*/  IMAD.WIDE R8, R3.reuse, 0x4, R10 ;  /* 0x0000000403087825 */ /* 0x040fe400078e020a */
[----:B------:R-:W5:Y:S02]  /*0300*/  LDG.E R10, desc[UR4][R10.64] ;  /* 0x000000040a0a7981 */ /* 0x000f64000c1e1900 */
[----:B------:R-:W-:-:S02]  /*0310*/  IMAD.WIDE R12, R3, 0x4, R8 ;  /* 0x00000004030c7825 */ /* 0x000fc400078e0208 */
[----:B------:R-:W5:Y:S04]  /*0320*/  LDG.E R7, desc[UR4][R4.64] ;  /* 0x0000000404077981 */ /* 0x000f68000c1e1900 */
[----:B------:R-:W5:Y:S01]  /*0330*/  LDG.E R8, desc[UR4][R8.64] ;  /* 0x0000000408087981 */ /* 0x000f62000c1e1900 */
[----:B0-----:R-:W-:-:S03]  /*0340*/  IMAD.WIDE R16, R3, 0x4, R12 ;  /* 0x0000000403107825 */ /* 0x001fc600078e020c */
[----:B------:R-:W5:Y:S04]  /*0350*/  LDG.E R12, desc[UR4][R12.64] ;  /* 0x000000040c0c7981 */ /* 0x000f68000c1e1900 */
[----:B------:R-:W5:Y:S04]  /*0360*/  LDG.E R15, desc[UR4][R16.64] ;  /* 0x00000004100f7981 */ /* 0x000f68000c1e1900 */
[----:B------:R-:W5:Y:S04]  /*0370*/  LDG.E R9, desc[UR4][R4.64+0x4] ;  /* 0x0000040404097981 */ /* 0x000f68000c1e1900 */
[----:B------:R-:W5:Y:S01]  /*0380*/  LDG.E R11, desc[UR4][R4.64+0xc] ;  /* 0x00000c04040b7981 */ /* 0x000f62000c1e1900 */
[----:B--2---:R-:W-:Y:S01]  /*0390*/  FFMA R26, R25, R26, R24 ;  /* 0x0000001a191a7223 */ /* 0x004fe20000000018 */
[----:B------:R-:W-:-:S02]  /*03a0*/  IMAD.WIDE R24, R3, 0x4, R16 ;  /* 0x0000000403187825 */ /* 0x000fc400078e0210 */
[----:B------:R-:W2:Y:S04]  /*03b0*/  LDG.E R16, desc[UR4][R4.64+0x8] ;  /* 0x0000080404107981 */ /* 0x000ea8000c1e1900 */
[----:B------:R-:W2:Y:S01]  /*03c0*/  LDG.E R24, desc[UR4][R24.64] ;  /* 0x0000000418187981 */ /* 0x000ea2000c1e1900 */
[----:B---3--:R-:W-:Y:S01]  /*03d0*/  FFMA R14, R23, R14, R26 ;  /* 0x0000000e170e7223 */ /* 0x008fe2000000001a */
[----:B------:R-:W-:-:S03]  /*03e0*/  IADD3 R22, PT, PT, R22, 0x8, RZ ;  /* 0x0000000816167810 */ /* 0x000fc60007ffe0ff */
[----:B----4-:R-:W-:Y:S01]  /*03f0*/  FFMA R29, R29, R6, R14 ;  /* 0x000000061d1d7223 */ /* 0x010fe2000000000e */
[----:B------:R-:W-:-:S03]  /*0400*/  ISETP.NE.AND P1, PT, R22, RZ, PT ;  /* 0x000000ff1600720c */ /* 0x000fc60003f25270 */
[----:B-----5:R-:W-:Y:S01]  /*0410*/  FFMA R10, R28, R10, R29 ;  /* 0x0000000a1c0a7223 */ /* 0x020fe2000000001d */
[----:B------:R-:W-:-:S03]  /*0420*/  IADD3 R6, P2, PT, R4, 0x20, RZ ;  /* 0x0000002004067810 */ /* 0x000fc60007f5e0ff */
[----:B------:R-:W-:Y:S01]  /*0430*/  FFMA R8, R7, R8, R10 ;  /* 0x0000000807087223 */ /* 0x000fe2000000000a */
[----:B------:R-:W-:Y:S02]  /*0440*/  IADD3.X R7, PT, PT, RZ, R5, RZ, P2, !PT ;  /* 0x00000005ff077210 */ /* 0x000fe400017fe4ff */
[----:B------:R-:W-:Y:S01]  /*0450*/  LEA R18, R3, R18, 0x3 ;  /* 0x0000001203127211 */ /* 0x000fe200078e18ff */
[----:B------:R-:W-:-:S04]  /*0460*/  FFMA R9, R9, R12, R8 ;  /* 0x0000000c09097223 */ /* 0x000fc80000000008 */
[----:B--2---:R-:W-:-:S04]  /*0470*/  FFMA R16, R16, R15, R9 ;  /* 0x0000000f10107223 */ /* 0x004fc80000000009 */
[----:B------:R-:W-:Y:S01]  /*0480*/  FFMA R24, R11, R24, R16 ;  /* 0x000000180b187223 */ /* 0x000fe20000000010 */
[----:B------:R-:W-:Y:S06]  /*0490*/  @P1 BRA `(.L_x_15) ;  /* 0xfffffffc005c1947 */ /* 0x000fec000383ffff */
.L_x_14:
[----:B------:R-:W-:Y:S05]  /*04a0*/  @!P0 BRA `(.L_x_13) ;  /* 0x0000000000fc8947 */ /* 0x000fea0003800000 */
[----:B------:R-:W-:Y:S02]  /*04b0*/  ISETP.GE.U32.AND P1, PT, R27, 0x4, PT ;  /* 0x000000041b00780c */ /* 0x000fe40003f26070 */
[----:B------:R-:W-:-:S04]  /*04c0*/  LOP3.LUT R16, R2, 0x3, RZ, 0xc0, !PT ;  /* 0x0000000302107812 */ /* 0x000fc800078ec0ff */
[----:B------:R-:W-:-:S07]  /*04d0*/  ISETP.NE.AND P0, PT, R16, RZ, PT ;  /* 0x000000ff1000720c */ /* 0x000fce0003f05270 */
[----:B------:R-:W-:Y:S06]  /*04e0*/  @!P1 BRA `(.L_x_16) ;  /* 0x00000000006c9947 */ /* 0x000fec0003800000 */
[----:B------:R-:W0:Y:S01]  /*04f0*/  LDC.64 R6, c[0x0][0x388] ;  /* 0x0000e200ff067b82 */ /* 0x000e220000000a00 */
[----:B------:R-:W1:Y:S01]  /*0500*/  LDCU.64 UR6, c[0x0][0x380] ;  /* 0x00007000ff0677ac */ /* 0x000e620008000a00 */
[----:B------:R-:W-:Y:S01]  /*0510*/  IMAD R9, R21, R3, R0 ;  /* 0x0000000315097224 */ /* 0x000fe200078e0200 */
[CC--:B------:R-:W-:Y:S02]  /*0520*/  IADD3 R5, PT, PT, R20.reuse, R21.reuse, RZ ;  /* 0x0000001514057210 */ /* 0x0c0fe40007ffe0ff */
[----:B------:R-:W-:-:S03]  /*0530*/  IADD3 R10, P1, PT, R20, R21, RZ ;  /* 0x00000015140a7210 */ /* 0x000fc60007f3e0ff */
[----:B------:R-:W2:Y:S01]  /*0540*/  LDC.64 R14, c[0x0][0x380] ;  /* 0x0000e000ff0e7b82 */ /* 0x000ea20000000a00 */
[----:B0-----:R-:W-:-:S04]  /*0550*/  IMAD.WIDE R6, R9, 0x4, R6 ;  /* 0x0000000409067825 */ /* 0x001fc800078e0206 */
[----:B------:R-:W-:Y:S02]  /*0560*/  IMAD.WIDE R8, R3, 0x4, R6 ;  /* 0x0000000403087825 */ /* 0x000fe400078e0206 */
[----:B------:R-:W3:Y:S02]  /*0570*/  LDG.E R6, desc[UR4][R6.64] ;  /* 0x0000000406067981 */ /* 0x000ee4000c1e1900 */
[----:B--2---:R-:W-:Y:S01]  /*0580*/  IMAD.WIDE.U32 R14, R5, 0x4, R14 ;  /* 0x00000004050e7825 */ /* 0x004fe200078e000e */
[----:B------:R-:W-:Y:S02]  /*0590*/  IADD3.X R5, PT, PT, RZ, RZ, RZ, P1, !PT ;  /* 0x000000ffff057210 */ /* 0x000fe40000ffe4ff */
[----:B-1----:R-:W-:-:S03]  /*05a0*/  LEA R4, P1, R10, UR6, 0x2 ;  /* 0x000000060a047c11 */ /* 0x002fc6000f8210ff */
[----:B------:R-:W3:Y:S01]  /*05b0*/  LDG.E R15, desc[UR4][R14.64] ;  /* 0x000000040e0f7981 */ /* 0x000ee2000c1e1900 */
[----:B------:R-:W-:Y:S01]  /*05c0*/  LEA.HI.X R5, R10, UR7, R5, 0x2, P1 ;  /* 0x000000070a057c11 */ /* 0x000fe200088f1405 */
[C---:B------:R-:W-:Y:S02]  /*05d0*/  IMAD.WIDE R10, R3.reuse, 0x4, R8 ;  /* 0x00000004030a7825 */ /* 0x040fe400078e0208 */
[----:B------:R-:W2:Y:S04]  /*05e0*/  LDG.E R8, desc[UR4][R8.64] ;  /* 0x0000000408087981 */ /* 0x000ea8000c1e1900 */
[----:B------:R-:W2:Y:S01]  /*05f0*/  LDG.E R17, desc[UR4][R4.64+0x4] ;  /* 0x0000040404117981 */ /* 0x000ea2000c1e1900 */
[----:B------:R-:W-:-:S03]  /*0600*/  IMAD.WIDE R12, R3, 0x4, R10 ;  /* 0x00000004030c7825 */ /* 0x000fc600078e020a */
[----:B------:R-:W4:Y:S04]  /*0610*/  LDG.E R22, desc[UR4][R10.64] ;  /* 0x000000040a167981 */ /* 0x000f28000c1e1900 */
[----:B------:R-:W4:Y:S04]  /*0620*/  LDG.E R18, desc[UR4][R4.64+0x8] ;  /* 0x0000080404127981 */ /* 0x000f28000c1e1900 */
[----:B------:R-:W5:Y:S04]  /*0630*/  LDG.E R26, desc[UR4][R4.64+0xc] ;  /* 0x00000c04041a7981 */ /* 0x000f68000c1e1900 */
[----:B------:R-:W5:Y:S01]  /*0640*/  LDG.E R12, desc[UR4][R12.64] ;  /* 0x000000040c0c7981 */ /* 0x000f62000c1e1900 */
[----:B------:R-:W-:Y:S01]  /*0650*/  IADD3 R21, PT, PT, R21, 0x4, RZ ;  /* 0x0000000415157810 */ /* 0x000fe20007ffe0ff */
[----:B---3--:R-:W-:-:S04]  /*0660*/  FFMA R24, R15, R6, R24 ;  /* 0x000000060f187223 */ /* 0x008fc80000000018 */
[----:B--2---:R-:W-:-:S04]  /*0670*/  FFMA R17, R17, R8, R24 ;  /* 0x0000000811117223 */ /* 0x004fc80000000018 */
[----:B----4-:R-:W-:-:S04]  /*0680*/  FFMA R17, R18, R22, R17 ;  /* 0x0000001612117223 */ /* 0x010fc80000000011 */
[----:B-----5:R-:W-:-:S07]  /*0690*/  FFMA R24, R26, R12, R17 ;  /* 0x0000000c1a187223 */ /* 0x020fce0000000011 */
.L_x_16:
[----:B------:R-:W-:Y:S05]  /*06a0*/  @!P0 BRA `(.L_x_13) ;  /* 0x00000000007c8947 */ /* 0x000fea0003800000 */
[----:B------:R-:W-:Y:S01]  /*06b0*/  ISETP.NE.AND P1, PT, R16, 0x1, PT ;  /* 0x000000011000780c */ /* 0x000fe20003f25270 */
[----:B------:R-:W0:Y:S01]  /*06c0*/  LDC.64 R12, c[0x0][0x380] ;  /* 0x0000e000ff0c7b82 */ /* 0x000e220000000a00 */
[----:B------:R-:W-:-:S04]  /*06d0*/  LOP3.LUT R2, R2, 0x1, RZ, 0xc0, !PT ;  /* 0x0000000102027812 */ /* 0x000fc800078ec0ff */
[----:B------:R-:W-:-:S03]  /*06e0*/  ISETP.NE.U32.AND P0, PT, R2, 0x1, PT ;  /* 0x000000010200780c */ /* 0x000fc60003f05070 */
[----:B------:R-:W1:Y:S04]  /*06f0*/  LDC.64 R10, c[0x0][0x388] ;  /* 0x0000e200ff0a7b82 */ /* 0x000e680000000a00 */
[CC--:B------:R-:W-:Y:S02]  /*0700*/  @P1 IADD3 R15, PT, PT, R20.reuse, R21.reuse, RZ ;  /* 0x00000015140f1210 */ /* 0x0c0fe40007ffe0ff */
[----:B------:R-:W-:Y:S02]  /*0710*/  @P1 IADD3 R2, P2, PT, R20, R21, RZ ;  /* 0x0000001514021210 */ /* 0x000fe40007f5e0ff */
[----:B------:R-:W2:Y:S02]  /*0720*/  @P1 LDC.64 R4, c[0x0][0x380] ;  /* 0x0000e000ff041b82 */ /* 0x000ea40000000a00 */
[----:B------:R-:W-:-:S06]  /*0730*/  @P1 IADD3.X R14, PT, PT, RZ, RZ, RZ, P2, !PT ;  /* 0x000000ffff0e1210 */ /* 0x000fcc00017fe4ff */
[----:B------:R-:W3:Y:S01]  /*0740*/  LDC.64 R6, c[0x0][0x380] ;  /* 0x0000e000ff067b82 */ /* 0x000ee20000000a00 */
[----:B0-----:R-:W-:-:S04]  /*0750*/  @P1 IMAD.WIDE.U32 R12, R15, 0x4, R12 ;  /* 0x000000040f0c1825 */ /* 0x001fc800078e000c */
[C---:B------:R-:W-:Y:S01]  /*0760*/  @P1 IMAD R15, R21.reuse, R3, R0 ;  /* 0x00000003150f1224 */ /* 0x040fe200078e0200 */
[----:B------:R-:W-:Y:S01]  /*0770*/  @P1 IADD3 R21, PT, PT, R21, 0x2, RZ ;  /* 0x0000000215151810 */ /* 0x000fe20007ffe0ff */
[----:B------:R-:W4:Y:S01]  /*0780*/  @P1 LDG.E R13, desc[UR4][R12.64] ;  /* 0x000000040c0d1981 */ /* 0x000f22000c1e1900 */
[----:B------:R-:W0:Y:S01]  /*0790*/  LDC.64 R8, c[0x0][0x388] ;  /* 0x0000e200ff087b82 */ /* 0x000e220000000a00 */
[----:B-1----:R-:W-:Y:S01]  /*07a0*/  @P1 IMAD.WIDE R10, R15, 0x4, R10 ;  /* 0x000000040f0a1825 */ /* 0x002fe200078e020a */
[----:B------:R-:W-:Y:S02]  /*07b0*/  @!P0 IADD3 R17, PT, PT, R20, R21, RZ ;  /* 0x0000001514118210 */ /* 0x000fe40007ffe0ff */
[----:B--2---:R-:W-:Y:S01]  /*07c0*/  @P1 LEA R4, P2, R2, R4, 0x2 ;  /* 0x0000000402041211 */ /* 0x004fe200078410ff */
[----:B------:R-:W-:-:S03]  /*07d0*/  @!P0 IMAD R21, R21, R3, R0 ;  /* 0x0000000315158224 */ /* 0x000fc600078e0200 */
[----:B------:R-:W-:Y:S01]  /*07e0*/  @P1 LEA.HI.X R5, R2, R5, R14, 0x2, P2 ;  /* 0x0000000502051211 */ /* 0x000fe200010f140e */
[----:B------:R-:W-:Y:S01]  /*07f0*/  @P1 IMAD.WIDE R14, R3, 0x4, R10 ;  /* 0x00000004030e1825 */ /* 0x000fe200078e020a */
[----:B------:R-:W4:Y:S03]  /*0800*/  @P1 LDG.E R2, desc[UR4][R10.64] ;  /* 0x000000040a021981 */ /* 0x000f26000c1e1900 */
[----:B---3--:R-:W-:Y:S01]  /*0810*/  @!P0 IMAD.WIDE.U32 R6, R17, 0x4, R6 ;  /* 0x0000000411068825 */ /* 0x008fe200078e0006 */
[----:B------:R-:W2:Y:S04]  /*0820*/  @P1 LDG.E R5, desc[UR4][R4.64+0x4] ;  /* 0x0000040404051981 */ /* 0x000ea8000c1e1900 */
[----:B------:R-:W2:Y:S01]  /*0830*/  @P1 LDG.E R14, desc[UR4][R14.64] ;  /* 0x000000040e0e1981 */ /* 0x000ea2000c1e1900 */
[----:B0-----:R-:W-:-:S03]  /*0840*/  @!P0 IMAD.WIDE R8, R21, 0x4, R8 ;  /* 0x0000000415088825 */ /* 0x001fc600078e0208 */
[----:B------:R-:W3:Y:S04]  /*0850*/  @!P0 LDG.E R7, desc[UR4][R6.64] ;  /* 0x0000000406078981 */ /* 0x000ee8000c1e1900 */
[----:B------:R-:W3:Y:S01]  /*0860*/  @!P0 LDG.E R8, desc[UR4][R8.64] ;  /* 0x0000000408088981 */ /* 0x000ee2000c1e1900 */
[----:B----4-:R-:W-:-:S04]  /*0870*/  @P1 FFMA R2, R13, R2, R24 ;  /* 0x000000020d021223 */ /* 0x010fc80000000018 */
[----:B--2---:R-:W-:-:S04]  /*0880*/  @P1 FFMA R24, R5, R14, R2 ;  /* 0x0000000e05181223 */ /* 0x004fc80000000002 */
[----:B---3--:R-:W-:-:S07]  /*0890*/  @!P0 FFMA R24, R7, R8, R24 ;  /* 0x0000000807188223 */ /* 0x008fce0000000018 */
.L_x_13:
[----:B------:R-:W0:Y:S01]  /*08a0*/  LDC.64 R4, c[0x0][0x390] ;  /* 0x0000e400ff047b82 */ /* 0x000e220000000a00 */
[----:B------:R-:W-:-:S04]  /*08b0*/  IMAD R3, R19, R3, R0 ;  /* 0x0000000313037224 */ /* 0x000fc800078e0200 */
[----:B0-----:R-:W-:-:S05]  /*08c0*/  IMAD.WIDE R2, R3, 0x4, R4 ;  /* 0x0000000403027825 */ /* 0x001fca00078e0204 */
[----:B------:R-:W-:Y:S01]  /*08d0*/  STG.E desc[UR4][R2.64], R24 ;  /* 0x0000001802007986 */ /* 0x000fe2000c101904 */
[----:B------:R-:W-:Y:S05]  /*08e0*/  EXIT ;  /* 0x000000000000794d */ /* 0x000fea0003800000 */
.L_x_17:
        /* <DEDUP_REMOVED lines=9> */
.L_x_22:


//--------------------- .nv.shared.double_buffering_loop_unrolling_matmul --------------------------
	.section	.nv.shared.double_buffering_loop_unrolling_matmul,"aw",@nobits
	.sectionflags	@""
	.align	4
.nv.shared.double_buffering_loop_unrolling_matmul:
	.zero		17920


//--------------------- .nv.shared.reserved.0     --------------------------
	.section	.nv.shared.reserved.0,"aw",@nobits
	.weak		__nv_reservedSMEM_offset_0_alias
	.size		__nv_reservedSMEM_offset_0_alias, 0, 64
	.other		__nv_reservedSMEM_offset_0_alias,@"STO_CUDA_RESERVED_SHARED STV_DEFAULT"
__nv_reservedSMEM_offset_0_alias:
	.zero		0
	.zero		64


//--------------------- .nv.shared.add_loop_unrolling_matmul --------------------------
	.section	.nv.shared.add_loop_unrolling_matmul,"aw",@nobits
	.sectionflags	@""
	.align	4
.nv.shared.add_loop_unrolling_matmul:
	.zero		9472


//--------------------- .nv.shared.float4_coalesced_matmul --------------------------
	.section	.nv.shared.float4_coalesced_matmul,"aw",@nobits
	.sectionflags	@""
	.align	4
.nv.shared.float4_coalesced_matmul:
	.zero		9216


//--------------------- .nv.shared.primitive_coalesced_matmul --------------------------
	.section	.nv.shared.primitive_coalesced_matmul,"aw",@nobits
	.sectionflags	@""
	.align	4
.nv.shared.primitive_coalesced_matmul:
	.zero		9216


//--------------------- .nv.constant0.double_buffering_loop_unrolling_matmul --------------------------
	.section	.nv.constant0.double_buffering_loop_unrolling_matmul,"a",@progbits
	.sectionflags	@""
	.align	4
.nv.constant0.double_buffering_loop_unrolling_matmul:
	.zero		932


//--------------------- .nv.constant0.add_loop_unrolling_matmul --------------------------
	.section	.nv.constant0.add_loop_unrolling_matmul,"a",@progbits
	.sectionflags	@""
	.align	4
.nv.constant0.add_loop_unrolling_matmul:
	.zero		932


//--------------------- .nv.constant0.float4_coalesced_matmul --------------------------
	.section	.nv.constant0.float4_coalesced_matmul,"a",@progbits
	.sectionflags	@""
	.align	4
.nv.constant0.float4_coalesced_matmul:
	.zero		932


//--------------------- .nv.constant0.primitive_coalesced_matmul --------------------------
	.section	.nv.constant0.primitive_coalesced_matmul,"a",@progbits
	.sectionflags	@""
	.align	4
.nv.constant0.primitive_coalesced_matmul:
	.zero		932


//--------------------- .nv.constant0.primitive_matmul --------------------------
	.section	.nv.constant0.primitive_matmul,"a",@progbits
	.sectionflags	@""
	.align	4
.nv.constant0.primitive_matmul:
	.zero		932


//--------------------- SYMBOLS --------------------------

	.type		.nv.reservedSmem.offset0,@object
	.size		.nv.reservedSmem.offset0,0x4
	.type		.nv.reservedSmem.cap,@object
	.size		.nv.reservedSmem.cap,0x4
